//
// Generated by NVIDIA NVVM Compiler
//
// Compiler Build ID: CL-36424714
// Cuda compilation tools, release 13.0, V13.0.88
// Based on NVVM 20.0.0
//

.version 9.0
.target sm_100
.address_size 64

	// .globl	_Z8fill_epsPfif

.visible .entry _Z8fill_epsPfif(
	.param .u64 .ptr .align 1 _Z8fill_epsPfif_param_0,
	.param .u32 _Z8fill_epsPfif_param_1,
	.param .f32 _Z8fill_epsPfif_param_2
)
{
	.reg .pred 	%p<13>;
	.reg .b32 	%r<55>;
	.reg .b64 	%rd<11>;

	ld.param.u64 	%rd3, [_Z8fill_epsPfif_param_0];
	ld.param.u32 	%r29, [_Z8fill_epsPfif_param_1];
	cvta.to.global.u64 	%rd1, %rd3;
	setp.lt.s32 	%p1, %r29, 1;
	@%p1 bra 	$L__BB0_18;
	and.b32  	%r1, %r29, 15;
	add.s32 	%r2, %r1, -1;
	and.b32  	%r3, %r29, 7;
	add.s32 	%r4, %r3, -1;
	and.b32  	%r5, %r29, 3;
	and.b32  	%r31, %r29, 2147483632;
	neg.s32 	%r6, %r31;
	mov.b32 	%r42, 0;
	mov.u32 	%r54, %r42;
$L__BB0_2:
	mov.b32 	%r44, 0;
$L__BB0_3:
	setp.lt.u32 	%p2, %r29, 16;
	@%p2 bra 	$L__BB0_6;
	mov.u32 	%r46, %r6;
$L__BB0_5:
	.pragma "nounroll";
	mul.wide.s32 	%rd4, %r54, 4;
	add.s64 	%rd5, %rd1, %rd4;
	mov.b32 	%r34, 0;
	st.global.u32 	[%rd5], %r34;
	st.global.u32 	[%rd5+4], %r34;
	st.global.u32 	[%rd5+8], %r34;
	st.global.u32 	[%rd5+12], %r34;
	st.global.u32 	[%rd5+16], %r34;
	st.global.u32 	[%rd5+20], %r34;
	st.global.u32 	[%rd5+24], %r34;
	st.global.u32 	[%rd5+28], %r34;
	st.global.u32 	[%rd5+32], %r34;
	st.global.u32 	[%rd5+36], %r34;
	st.global.u32 	[%rd5+40], %r34;
	st.global.u32 	[%rd5+44], %r34;
	st.global.u32 	[%rd5+48], %r34;
	st.global.u32 	[%rd5+52], %r34;
	st.global.u32 	[%rd5+56], %r34;
	st.global.u32 	[%rd5+60], %r34;
	add.s32 	%r54, %r54, 16;
	add.s32 	%r46, %r46, 16;
	setp.ne.s32 	%p3, %r46, 0;
	@%p3 bra 	$L__BB0_5;
$L__BB0_6:
	setp.eq.s32 	%p4, %r1, 0;
	@%p4 bra 	$L__BB0_16;
	setp.lt.u32 	%p5, %r2, 7;
	@%p5 bra 	$L__BB0_9;
	mul.wide.s32 	%rd6, %r54, 4;
	add.s64 	%rd7, %rd1, %rd6;
	mov.b32 	%r36, 0;
	st.global.u32 	[%rd7], %r36;
	st.global.u32 	[%rd7+4], %r36;
	st.global.u32 	[%rd7+8], %r36;
	st.global.u32 	[%rd7+12], %r36;
	st.global.u32 	[%rd7+16], %r36;
	st.global.u32 	[%rd7+20], %r36;
	st.global.u32 	[%rd7+24], %r36;
	st.global.u32 	[%rd7+28], %r36;
	add.s32 	%r54, %r54, 8;
$L__BB0_9:
	setp.eq.s32 	%p6, %r3, 0;
	@%p6 bra 	$L__BB0_16;
	setp.lt.u32 	%p7, %r4, 3;
	mov.u32 	%r53, %r54;
	@%p7 bra 	$L__BB0_12;
	mul.wide.s32 	%rd8, %r54, 4;
	add.s64 	%rd9, %rd1, %rd8;
	mov.b32 	%r38, 0;
	st.global.u32 	[%rd9], %r38;
	st.global.u32 	[%rd9+4], %r38;
	st.global.u32 	[%rd9+8], %r38;
	st.global.u32 	[%rd9+12], %r38;
	add.s32 	%r54, %r54, 4;
	mov.u32 	%r53, %r54;
$L__BB0_12:
	setp.eq.s32 	%p8, %r5, 0;
	@%p8 bra 	$L__BB0_16;
	setp.eq.s32 	%p9, %r5, 1;
	mul.wide.s32 	%rd10, %r53, 4;
	add.s64 	%rd2, %rd1, %rd10;
	mov.b32 	%r39, 0;
	st.global.u32 	[%rd2], %r39;
	add.s32 	%r54, %r53, 1;
	@%p9 bra 	$L__BB0_16;
	setp.eq.s32 	%p10, %r5, 2;
	mov.b32 	%r40, 0;
	st.global.u32 	[%rd2+4], %r40;
	add.s32 	%r54, %r53, 2;
	@%p10 bra 	$L__BB0_16;
	mov.b32 	%r41, 0;
	st.global.u32 	[%rd2+8], %r41;
	add.s32 	%r54, %r53, 3;
$L__BB0_16:
	add.s32 	%r44, %r44, 1;
	setp.ne.s32 	%p11, %r44, %r29;
	@%p11 bra 	$L__BB0_3;
	add.s32 	%r42, %r42, 1;
	setp.ne.s32 	%p12, %r42, %r29;
	@%p12 bra 	$L__BB0_2;
$L__BB0_18:
	ret;

}
	// .globl	_Z11fill_chargePfif
.visible .entry _Z11fill_chargePfif(
	.param .u64 .ptr .align 1 _Z11fill_chargePfif_param_0,
	.param .u32 _Z11fill_chargePfif_param_1,
	.param .f32 _Z11fill_chargePfif_param_2
)
{
	.reg .pred 	%p<13>;
	.reg .b32 	%r<62>;
	.reg .b64 	%rd<13>;

	ld.param.u64 	%rd3, [_Z11fill_chargePfif_param_0];
	ld.param.u32 	%r29, [_Z11fill_chargePfif_param_1];
	cvta.to.global.u64 	%rd1, %rd3;
	setp.lt.s32 	%p1, %r29, 1;
	@%p1 bra 	$L__BB1_18;
	and.b32  	%r1, %r29, 15;
	add.s32 	%r2, %r1, -1;
	and.b32  	%r3, %r29, 7;
	add.s32 	%r4, %r3, -1;
	and.b32  	%r5, %r29, 3;
	and.b32  	%r31, %r29, 2147483632;
	neg.s32 	%r6, %r31;
	mov.b32 	%r61, 0;
	mov.u32 	%r50, %r61;
$L__BB1_2:
	mov.b32 	%r52, 0;
$L__BB1_3:
	setp.lt.u32 	%p2, %r29, 16;
	@%p2 bra 	$L__BB1_6;
	mov.u32 	%r53, %r6;
$L__BB1_5:
	.pragma "nounroll";
	mul.wide.s32 	%rd4, %r61, 4;
	add.s64 	%rd5, %rd1, %rd4;
	mov.b32 	%r34, 0;
	st.global.u32 	[%rd5], %r34;
	st.global.u32 	[%rd5+4], %r34;
	st.global.u32 	[%rd5+8], %r34;
	st.global.u32 	[%rd5+12], %r34;
	st.global.u32 	[%rd5+16], %r34;
	st.global.u32 	[%rd5+20], %r34;
	st.global.u32 	[%rd5+24], %r34;
	st.global.u32 	[%rd5+28], %r34;
	st.global.u32 	[%rd5+32], %r34;
	st.global.u32 	[%rd5+36], %r34;
	st.global.u32 	[%rd5+40], %r34;
	st.global.u32 	[%rd5+44], %r34;
	st.global.u32 	[%rd5+48], %r34;
	st.global.u32 	[%rd5+52], %r34;
	st.global.u32 	[%rd5+56], %r34;
	st.global.u32 	[%rd5+60], %r34;
	add.s32 	%r61, %r61, 16;
	add.s32 	%r53, %r53, 16;
	setp.ne.s32 	%p3, %r53, 0;
	@%p3 bra 	$L__BB1_5;
$L__BB1_6:
	setp.eq.s32 	%p4, %r1, 0;
	@%p4 bra 	$L__BB1_16;
	setp.lt.u32 	%p5, %r2, 7;
	@%p5 bra 	$L__BB1_9;
	mul.wide.s32 	%rd6, %r61, 4;
	add.s64 	%rd7, %rd1, %rd6;
	mov.b32 	%r36, 0;
	st.global.u32 	[%rd7], %r36;
	st.global.u32 	[%rd7+4], %r36;
	st.global.u32 	[%rd7+8], %r36;
	st.global.u32 	[%rd7+12], %r36;
	st.global.u32 	[%rd7+16], %r36;
	st.global.u32 	[%rd7+20], %r36;
	st.global.u32 	[%rd7+24], %r36;
	st.global.u32 	[%rd7+28], %r36;
	add.s32 	%r61, %r61, 8;
$L__BB1_9:
	setp.eq.s32 	%p6, %r3, 0;
	@%p6 bra 	$L__BB1_16;
	setp.lt.u32 	%p7, %r4, 3;
	mov.u32 	%r60, %r61;
	@%p7 bra 	$L__BB1_12;
	mul.wide.s32 	%rd8, %r61, 4;
	add.s64 	%rd9, %rd1, %rd8;
	mov.b32 	%r38, 0;
	st.global.u32 	[%rd9], %r38;
	st.global.u32 	[%rd9+4], %r38;
	st.global.u32 	[%rd9+8], %r38;
	st.global.u32 	[%rd9+12], %r38;
	add.s32 	%r61, %r61, 4;
	mov.u32 	%r60, %r61;
$L__BB1_12:
	setp.eq.s32 	%p8, %r5, 0;
	@%p8 bra 	$L__BB1_16;
	setp.eq.s32 	%p9, %r5, 1;
	mul.wide.s32 	%rd10, %r60, 4;
	add.s64 	%rd2, %rd1, %rd10;
	mov.b32 	%r39, 0;
	st.global.u32 	[%rd2], %r39;
	add.s32 	%r61, %r60, 1;
	@%p9 bra 	$L__BB1_16;
	setp.eq.s32 	%p10, %r5, 2;
	mov.b32 	%r40, 0;
	st.global.u32 	[%rd2+4], %r40;
	add.s32 	%r61, %r60, 2;
	@%p10 bra 	$L__BB1_16;
	mov.b32 	%r41, 0;
	st.global.u32 	[%rd2+8], %r41;
	add.s32 	%r61, %r60, 3;
$L__BB1_16:
	add.s32 	%r52, %r52, 1;
	setp.ne.s32 	%p11, %r52, %r29;
	@%p11 bra 	$L__BB1_3;
	add.s32 	%r50, %r50, 1;
	setp.ne.s32 	%p12, %r50, %r29;
	@%p12 bra 	$L__BB1_2;
$L__BB1_18:
	shr.u32 	%r42, %r29, 31;
	add.s32 	%r43, %r29, %r42;
	shr.s32 	%r44, %r43, 1;
	mul.lo.s32 	%r45, %r44, %r29;
	add.s32 	%r46, %r45, %r44;
	mad.lo.s32 	%r47, %r45, %r29, %r46;
	mul.wide.s32 	%rd11, %r47, 4;
	add.s64 	%rd12, %rd1, %rd11;
	mov.b32 	%r48, 1065353216;
	st.global.u32 	[%rd12], %r48;
	ret;

}
	// .globl	_Z9check_phiPfifS_
.visible .entry _Z9check_phiPfifS_(
	.param .u64 .ptr .align 1 _Z9check_phiPfifS__param_0,
	.param .u32 _Z9check_phiPfifS__param_1,
	.param .f32 _Z9check_phiPfifS__param_2,
	.param .u64 .ptr .align 1 _Z9check_phiPfifS__param_3
)
{
	.reg .pred 	%p<16>;
	.reg .b32 	%r<62>;
	.reg .b32 	%f<88>;
	.reg .b64 	%rd<12>;
	.reg .b64 	%fd<57>;

	ld.param.u64 	%rd6, [_Z9check_phiPfifS__param_0];
	ld.param.u32 	%r29, [_Z9check_phiPfifS__param_1];
	ld.param.f32 	%f24, [_Z9check_phiPfifS__param_2];
	ld.param.u64 	%rd7, [_Z9check_phiPfifS__param_3];
	cvta.to.global.u64 	%rd1, %rd6;
	cvta.to.global.u64 	%rd2, %rd7;
	mov.b32 	%r30, 0;
	st.global.u32 	[%rd2], %r30;
	shr.u32 	%r31, %r29, 31;
	add.s32 	%r32, %r29, %r31;
	shr.s32 	%r33, %r32, 1;
	cvt.rn.f32.s32 	%f25, %r33;
	mul.f32 	%f1, %f24, %f25;
	setp.lt.s32 	%p1, %r29, 1;
	@%p1 bra 	$L__BB2_27;
	shr.u32 	%r1, %r29, 1;
	and.b32  	%r2, %r29, 3;
	and.b32  	%r3, %r29, 2147483644;
	and.b32  	%r4, %r29, 1;
	add.s64 	%rd3, %rd1, 8;
	neg.s32 	%r5, %r3;
	sub.s32 	%r6, 1, %r1;
	mov.b32 	%r61, 0;
	mov.f32 	%f78, 0f00000000;
	mov.u32 	%r49, %r61;
$L__BB2_2:
	sub.s32 	%r36, %r49, %r1;
	cvt.rn.f32.s32 	%f27, %r36;
	mul.f32 	%f28, %f24, %f27;
	sub.f32 	%f29, %f1, %f28;
	mul.f32 	%f3, %f29, %f29;
	mov.b32 	%r51, 0;
$L__BB2_3:
	setp.lt.u32 	%p2, %r29, 4;
	sub.s32 	%r39, %r51, %r1;
	cvt.rn.f32.s32 	%f30, %r39;
	mul.f32 	%f31, %f24, %f30;
	sub.f32 	%f32, %f1, %f31;
	fma.rn.f32 	%f5, %f32, %f32, %f3;
	mov.b32 	%r60, 0;
	@%p2 bra 	$L__BB2_14;
	mov.u32 	%r52, %r6;
	mov.u32 	%r53, %r5;
$L__BB2_5:
	.pragma "nounroll";
	mul.wide.s32 	%rd8, %r61, 4;
	add.s64 	%rd4, %rd3, %rd8;
	add.s32 	%r40, %r52, -1;
	cvt.rn.f32.s32 	%f33, %r40;
	mul.f32 	%f34, %f24, %f33;
	sub.f32 	%f35, %f1, %f34;
	fma.rn.f32 	%f36, %f35, %f35, %f5;
	sqrt.rn.f32 	%f37, %f36;
	cvt.f64.f32 	%fd1, %f37;
	setp.leu.f64 	%p3, %fd1, 0d3EE4F8B588E368F1;
	@%p3 bra 	$L__BB2_7;
	ld.global.f32 	%f38, [%rd4+-8];
	cvt.f64.f32 	%fd8, %f38;
	mov.f64 	%fd9, 0dC02921FB54442D18;
	div.rn.f64 	%fd10, %fd9, %fd1;
	add.f64 	%fd11, %fd8, %fd10;
	abs.f64 	%fd12, %fd11;
	cvt.f64.f32 	%fd13, %f78;
	add.f64 	%fd14, %fd12, %fd13;
	cvt.rn.f32.f64 	%f78, %fd14;
	st.global.f32 	[%rd2], %f78;
$L__BB2_7:
	cvt.rn.f32.s32 	%f39, %r52;
	mul.f32 	%f40, %f24, %f39;
	sub.f32 	%f41, %f1, %f40;
	fma.rn.f32 	%f42, %f41, %f41, %f5;
	sqrt.rn.f32 	%f43, %f42;
	cvt.f64.f32 	%fd2, %f43;
	setp.leu.f64 	%p4, %fd2, 0d3EE4F8B588E368F1;
	@%p4 bra 	$L__BB2_9;
	ld.global.f32 	%f44, [%rd4+-4];
	cvt.f64.f32 	%fd15, %f44;
	mov.f64 	%fd16, 0dC02921FB54442D18;
	div.rn.f64 	%fd17, %fd16, %fd2;
	add.f64 	%fd18, %fd15, %fd17;
	abs.f64 	%fd19, %fd18;
	cvt.f64.f32 	%fd20, %f78;
	add.f64 	%fd21, %fd19, %fd20;
	cvt.rn.f32.f64 	%f78, %fd21;
	st.global.f32 	[%rd2], %f78;
$L__BB2_9:
	add.s32 	%r41, %r52, 1;
	cvt.rn.f32.s32 	%f45, %r41;
	mul.f32 	%f46, %f24, %f45;
	sub.f32 	%f47, %f1, %f46;
	fma.rn.f32 	%f48, %f47, %f47, %f5;
	sqrt.rn.f32 	%f49, %f48;
	cvt.f64.f32 	%fd3, %f49;
	setp.leu.f64 	%p5, %fd3, 0d3EE4F8B588E368F1;
	@%p5 bra 	$L__BB2_11;
	ld.global.f32 	%f50, [%rd4];
	cvt.f64.f32 	%fd22, %f50;
	mov.f64 	%fd23, 0dC02921FB54442D18;
	div.rn.f64 	%fd24, %fd23, %fd3;
	add.f64 	%fd25, %fd22, %fd24;
	abs.f64 	%fd26, %fd25;
	cvt.f64.f32 	%fd27, %f78;
	add.f64 	%fd28, %fd26, %fd27;
	cvt.rn.f32.f64 	%f78, %fd28;
	st.global.f32 	[%rd2], %f78;
$L__BB2_11:
	add.s32 	%r42, %r52, 2;
	cvt.rn.f32.s32 	%f51, %r42;
	mul.f32 	%f52, %f24, %f51;
	sub.f32 	%f53, %f1, %f52;
	fma.rn.f32 	%f54, %f53, %f53, %f5;
	sqrt.rn.f32 	%f55, %f54;
	cvt.f64.f32 	%fd4, %f55;
	setp.leu.f64 	%p6, %fd4, 0d3EE4F8B588E368F1;
	@%p6 bra 	$L__BB2_13;
	ld.global.f32 	%f56, [%rd4+4];
	cvt.f64.f32 	%fd29, %f56;
	mov.f64 	%fd30, 0dC02921FB54442D18;
	div.rn.f64 	%fd31, %fd30, %fd4;
	add.f64 	%fd32, %fd29, %fd31;
	abs.f64 	%fd33, %fd32;
	cvt.f64.f32 	%fd34, %f78;
	add.f64 	%fd35, %fd33, %fd34;
	cvt.rn.f32.f64 	%f78, %fd35;
	st.global.f32 	[%rd2], %f78;
$L__BB2_13:
	add.s32 	%r61, %r61, 4;
	add.s32 	%r53, %r53, 4;
	add.s32 	%r52, %r52, 4;
	setp.ne.s32 	%p7, %r53, 0;
	mov.u32 	%r60, %r3;
	@%p7 bra 	$L__BB2_5;
$L__BB2_14:
	setp.eq.s32 	%p8, %r2, 0;
	@%p8 bra 	$L__BB2_25;
	setp.eq.s32 	%p9, %r2, 1;
	@%p9 bra 	$L__BB2_21;
	sub.s32 	%r44, %r60, %r1;
	cvt.rn.f32.s32 	%f57, %r44;
	mul.f32 	%f58, %f24, %f57;
	sub.f32 	%f59, %f1, %f58;
	fma.rn.f32 	%f60, %f59, %f59, %f5;
	sqrt.rn.f32 	%f61, %f60;
	cvt.f64.f32 	%fd5, %f61;
	setp.leu.f64 	%p10, %fd5, 0d3EE4F8B588E368F1;
	mul.wide.s32 	%rd9, %r61, 4;
	add.s64 	%rd5, %rd1, %rd9;
	@%p10 bra 	$L__BB2_18;
	ld.global.f32 	%f62, [%rd5];
	cvt.f64.f32 	%fd36, %f62;
	mov.f64 	%fd37, 0dC02921FB54442D18;
	div.rn.f64 	%fd38, %fd37, %fd5;
	add.f64 	%fd39, %fd36, %fd38;
	abs.f64 	%fd40, %fd39;
	cvt.f64.f32 	%fd41, %f78;
	add.f64 	%fd42, %fd40, %fd41;
	cvt.rn.f32.f64 	%f78, %fd42;
	st.global.f32 	[%rd2], %f78;
$L__BB2_18:
	sub.s32 	%r45, %r60, %r1;
	add.s32 	%r46, %r45, 1;
	cvt.rn.f32.s32 	%f63, %r46;
	mul.f32 	%f64, %f24, %f63;
	sub.f32 	%f65, %f1, %f64;
	fma.rn.f32 	%f66, %f65, %f65, %f5;
	sqrt.rn.f32 	%f67, %f66;
	cvt.f64.f32 	%fd6, %f67;
	setp.leu.f64 	%p11, %fd6, 0d3EE4F8B588E368F1;
	@%p11 bra 	$L__BB2_20;
	ld.global.f32 	%f68, [%rd5+4];
	cvt.f64.f32 	%fd43, %f68;
	mov.f64 	%fd44, 0dC02921FB54442D18;
	div.rn.f64 	%fd45, %fd44, %fd6;
	add.f64 	%fd46, %fd43, %fd45;
	abs.f64 	%fd47, %fd46;
	cvt.f64.f32 	%fd48, %f78;
	add.f64 	%fd49, %fd47, %fd48;
	cvt.rn.f32.f64 	%f78, %fd49;
	st.global.f32 	[%rd2], %f78;
$L__BB2_20:
	add.s32 	%r60, %r60, 2;
	add.s32 	%r61, %r61, 2;
$L__BB2_21:
	setp.eq.s32 	%p12, %r4, 0;
	@%p12 bra 	$L__BB2_25;
	sub.s32 	%r47, %r60, %r1;
	cvt.rn.f32.s32 	%f69, %r47;
	mul.f32 	%f70, %f24, %f69;
	sub.f32 	%f71, %f1, %f70;
	fma.rn.f32 	%f72, %f71, %f71, %f5;
	sqrt.rn.f32 	%f73, %f72;
	cvt.f64.f32 	%fd7, %f73;
	setp.leu.f64 	%p13, %fd7, 0d3EE4F8B588E368F1;
	@%p13 bra 	$L__BB2_24;
	mul.wide.s32 	%rd10, %r61, 4;
	add.s64 	%rd11, %rd1, %rd10;
	ld.global.f32 	%f74, [%rd11];
	cvt.f64.f32 	%fd50, %f74;
	mov.f64 	%fd51, 0dC02921FB54442D18;
	div.rn.f64 	%fd52, %fd51, %fd7;
	add.f64 	%fd53, %fd50, %fd52;
	abs.f64 	%fd54, %fd53;
	cvt.f64.f32 	%fd55, %f78;
	add.f64 	%fd56, %fd54, %fd55;
	cvt.rn.f32.f64 	%f78, %fd56;
	st.global.f32 	[%rd2], %f78;
$L__BB2_24:
	add.s32 	%r61, %r61, 1;
$L__BB2_25:
	add.s32 	%r51, %r51, 1;
	setp.ne.s32 	%p14, %r51, %r29;
	@%p14 bra 	$L__BB2_3;
	add.s32 	%r49, %r49, 1;
	setp.ne.s32 	%p15, %r49, %r29;
	@%p15 bra 	$L__BB2_2;
$L__BB2_27:
	ret;

}


// ===== COMPILED SASS (sm_100) =====

	.target	sm_100

	.elftype	@"ET_EXEC"


//--------------------- .note.nv.tkinfo           --------------------------
	.section	.note.nv.tkinfo,"",@"SHT_NOTE"
	.sectionflags	@"SHF_NOTE_NV_TKINFO"
	.tkinfo
        /*0018*/ 	.word	0x00000002
        /*0030*/ 	.string	""
        /*0030*/ 	.string	"ptxas"
        /*0030*/ 	.string	"Cuda compilation tools, release 13.0, V13.0.88"
        /*0030*/ 	.string	"Build cuda_13.0.r13.0/compiler.36424714_0"
        /*0030*/ 	.string	"-arch sm_100 -m 64 "



//--------------------- .note.nv.cuinfo           --------------------------
	.section	.note.nv.cuinfo,"",@"SHT_NOTE"
	.sectionflags	@"SHF_NOTE_NV_CUINFO"
        /*0018*/ 	.short	0x0002
        /*001a*/ 	.short	0x0064
        /*001c*/ 	.short	0x0082
	.zero		2


//--------------------- .nv.info                  --------------------------
	.section	.nv.info,"",@"SHT_CUDA_INFO"
	.align	4


	//----- nvinfo : EIATTR_REGCOUNT
	.align		4
        /*0000*/ 	.byte	0x04, 0x2f
        /*0002*/ 	.short	(.L_1 - .L_0)
	.align		4
.L_0:
        /*0004*/ 	.word	index@(_Z8fill_epsPfif)
        /*0008*/ 	.word	0x0000000d


	//----- nvinfo : EIATTR_FRAME_SIZE
	.align		4
.L_1:
        /*000c*/ 	.byte	0x04, 0x11
        /*000e*/ 	.short	(.L_3 - .L_2)
	.align		4
.L_2:
        /*0010*/ 	.word	index@(_Z8fill_epsPfif)
        /*0014*/ 	.word	0x00000000


	//----- nvinfo : EIATTR_REGCOUNT
	.align		4
.L_3:
        /*0018*/ 	.byte	0x04, 0x2f
        /*001a*/ 	.short	(.L_5 - .L_4)
	.align		4
.L_4:
        /*001c*/ 	.word	index@(_Z11fill_chargePfif)
        /*0020*/ 	.word	0x0000000e


	//----- nvinfo : EIATTR_FRAME_SIZE
	.align		4
.L_5:
        /*0024*/ 	.byte	0x04, 0x11
        /*0026*/ 	.short	(.L_7 - .L_6)
	.align		4
.L_6:
        /*0028*/ 	.word	index@(_Z11fill_chargePfif)
        /*002c*/ 	.word	0x00000000


	//----- nvinfo : EIATTR_REGCOUNT
	.align		4
.L_7:
        /*0030*/ 	.byte	0x04, 0x2f
        /*0032*/ 	.short	(.L_9 - .L_8)
	.align		4
.L_8:
        /*0034*/ 	.word	index@(_Z9check_phiPfifS_)
        /*0038*/ 	.word	0x0000001c


	//----- nvinfo : EIATTR_FRAME_SIZE
	.align		4
.L_9:
        /*003c*/ 	.byte	0x04, 0x11
        /*003e*/ 	.short	(.L_11 - .L_10)
	.align		4
.L_10:
        /*0040*/ 	.word	index@($__internal_1_$__cuda_sm20_sqrt_rn_f32_slowpath)
        /*0044*/ 	.word	0x00000000


	//----- nvinfo : EIATTR_FRAME_SIZE
	.align		4
.L_11:
        /*0048*/ 	.byte	0x04, 0x11
        /*004a*/ 	.short	(.L_13 - .L_12)
	.align		4
.L_12:
        /*004c*/ 	.word	index@($__internal_0_$__cuda_sm20_div_rn_f64_full)
        /*0050*/ 	.word	0x00000000


	//----- nvinfo : EIATTR_FRAME_SIZE
	.align		4
.L_13:
        /*0054*/ 	.byte	0x04, 0x11
        /*0056*/ 	.short	(.L_15 - .L_14)
	.align		4
.L_14:
        /*0058*/ 	.word	index@(_Z9check_phiPfifS_)
        /*005c*/ 	.word	0x00000000


	//----- nvinfo : EIATTR_MIN_STACK_SIZE
	.align		4
.L_15:
        /*0060*/ 	.byte	0x04, 0x12
        /*0062*/ 	.short	(.L_17 - .L_16)
	.align		4
.L_16:
        /*0064*/ 	.word	index@(_Z9check_phiPfifS_)
        /*0068*/ 	.word	0x00000000


	//----- nvinfo : EIATTR_MIN_STACK_SIZE
	.align		4
.L_17:
        /*006c*/ 	.byte	0x04, 0x12
        /*006e*/ 	.short	(.L_19 - .L_18)
	.align		4
.L_18:
        /*0070*/ 	.word	index@(_Z11fill_chargePfif)
        /*0074*/ 	.word	0x00000000


	//----- nvinfo : EIATTR_MIN_STACK_SIZE
	.align		4
.L_19:
        /*0078*/ 	.byte	0x04, 0x12
        /*007a*/ 	.short	(.L_21 - .L_20)
	.align		4
.L_20:
        /*007c*/ 	.word	index@(_Z8fill_epsPfif)
        /*0080*/ 	.word	0x00000000
.L_21:


//--------------------- .nv.compat                --------------------------
	.section	.nv.compat,"",@"SHT_CUDA_COMPAT_INFO"
	.align	4
        /*0000*/ 	.byte	0x02, 0x09, 0x00, 0x00, 0x02, 0x02, 0x01, 0x00, 0x02, 0x05, 0x05, 0x00, 0x03, 0x07, 0x01, 0x01
        /*0010*/ 	.byte	0x02, 0x03, 0x00, 0x00, 0x02, 0x06, 0x01, 0x00, 0x04, 0x0b, 0x08, 0x00, 0x01, 0x00, 0x00, 0x00
        /*0020*/ 	.byte	0x00, 0x00, 0x00, 0x00


//--------------------- .nv.info._Z9check_phiPfifS_ --------------------------
	.section	.nv.info._Z9check_phiPfifS_,"",@"SHT_CUDA_INFO"
	.sectionflags	@""
	.align	4


	//----- nvinfo : EIATTR_CUDA_API_VERSION
	.align		4
        /*0000*/ 	.byte	0x04, 0x37
        /*0002*/ 	.short	(.L_23 - .L_22)
.L_22:
        /*0004*/ 	.word	0x00000082


	//----- nvinfo : EIATTR_KPARAM_INFO
	.align		4
.L_23:
        /*0008*/ 	.byte	0x04, 0x17
        /*000a*/ 	.short	(.L_25 - .L_24)
.L_24:
        /*000c*/ 	.word	0x00000000
        /*0010*/ 	.short	0x0003
        /*0012*/ 	.short	0x0010
        /*0014*/ 	.byte	0x00, 0xf5, 0x21, 0x00


	//----- nvinfo : EIATTR_KPARAM_INFO
	.align		4
.L_25:
        /*0018*/ 	.byte	0x04, 0x17
        /*001a*/ 	.short	(.L_27 - .L_26)
.L_26:
        /*001c*/ 	.word	0x00000000
        /*0020*/ 	.short	0x0002
        /*0022*/ 	.short	0x000c
        /*0024*/ 	.byte	0x00, 0xf0, 0x11, 0x00


	//----- nvinfo : EIATTR_KPARAM_INFO
	.align		4
.L_27:
        /*0028*/ 	.byte	0x04, 0x17
        /*002a*/ 	.short	(.L_29 - .L_28)
.L_28:
        /*002c*/ 	.word	0x00000000
        /*0030*/ 	.short	0x0001
        /*0032*/ 	.short	0x0008
        /*0034*/ 	.byte	0x00, 0xf0, 0x11, 0x00


	//----- nvinfo : EIATTR_KPARAM_INFO
	.align		4
.L_29:
        /*0038*/ 	.byte	0x04, 0x17
        /*003a*/ 	.short	(.L_31 - .L_30)
.L_30:
        /*003c*/ 	.word	0x00000000
        /*0040*/ 	.short	0x0000
        /*0042*/ 	.short	0x0000
        /*0044*/ 	.byte	0x00, 0xf5, 0x21, 0x00


	//----- nvinfo : EIATTR_SPARSE_MMA_MASK
	.align		4
.L_31:
        /*0048*/ 	.byte	0x03, 0x50
        /*004a*/ 	.short	0x0000


	//----- nvinfo : EIATTR_MAXREG_COUNT
	.align		4
        /*004c*/ 	.byte	0x03, 0x1b
        /*004e*/ 	.short	0x00ff


	//----- nvinfo : EIATTR_MERCURY_ISA_VERSION
	.align		4
        /*0050*/ 	.byte	0x03, 0x5f
        /*0052*/ 	.short	0x0101


	//----- nvinfo : EIATTR_VRC_CTA_INIT_COUNT
	.align		4
        /*0054*/ 	.byte	0x02, 0x4a
	.zero		1
	.zero		1


	//----- nvinfo : EIATTR_EXIT_INSTR_OFFSETS
	.align		4
        /*0058*/ 	.byte	0x04, 0x1c
        /*005a*/ 	.short	(.L_33 - .L_32)


	//   ....[0]....
.L_32:
        /*005c*/ 	.word	0x00000070


	//   ....[1]....
        /*0060*/ 	.word	0x00001a70


	//----- nvinfo : EIATTR_CRS_STACK_SIZE
	.align		4
.L_33:
        /*0064*/ 	.byte	0x04, 0x1e
        /*0066*/ 	.short	(.L_35 - .L_34)
.L_34:
        /*0068*/ 	.word	0x00000000


	//----- nvinfo : EIATTR_CBANK_PARAM_SIZE
	.align		4
.L_35:
        /*006c*/ 	.byte	0x03, 0x19
        /*006e*/ 	.short	0x0018


	//----- nvinfo : EIATTR_PARAM_CBANK
	.align		4
        /*0070*/ 	.byte	0x04, 0x0a
        /*0072*/ 	.short	(.L_37 - .L_36)
	.align		4
.L_36:
        /*0074*/ 	.word	index@(.nv.constant0._Z9check_phiPfifS_)
        /*0078*/ 	.short	0x0380
        /*007a*/ 	.short	0x0018


	//----- nvinfo : EIATTR_SW_WAR
	.align		4
.L_37:
        /*007c*/ 	.byte	0x04, 0x36
        /*007e*/ 	.short	(.L_39 - .L_38)
.L_38:
        /*0080*/ 	.word	0x00000008
.L_39:


//--------------------- .nv.info._Z11fill_chargePfif --------------------------
	.section	.nv.info._Z11fill_chargePfif,"",@"SHT_CUDA_INFO"
	.sectionflags	@""
	.align	4


	//----- nvinfo : EIATTR_CUDA_API_VERSION
	.align		4
        /*0000*/ 	.byte	0x04, 0x37
        /*0002*/ 	.short	(.L_41 - .L_40)
.L_40:
        /*0004*/ 	.word	0x00000082


	//----- nvinfo : EIATTR_KPARAM_INFO
	.align		4
.L_41:
        /*0008*/ 	.byte	0x04, 0x17
        /*000a*/ 	.short	(.L_43 - .L_42)
.L_42:
        /*000c*/ 	.word	0x00000000
        /*0010*/ 	.short	0x0002
        /*0012*/ 	.short	0x000c
        /*0014*/ 	.byte	0x00, 0xf0, 0x11, 0x00


	//----- nvinfo : EIATTR_KPARAM_INFO
	.align		4
.L_43:
        /*0018*/ 	.byte	0x04, 0x17
        /*001a*/ 	.short	(.L_45 - .L_44)
.L_44:
        /*001c*/ 	.word	0x00000000
        /*0020*/ 	.short	0x0001
        /*0022*/ 	.short	0x0008
        /*0024*/ 	.byte	0x00, 0xf0, 0x11, 0x00


	//----- nvinfo : EIATTR_KPARAM_INFO
	.align		4
.L_45:
        /*0028*/ 	.byte	0x04, 0x17
        /*002a*/ 	.short	(.L_47 - .L_46)
.L_46:
        /*002c*/ 	.word	0x00000000
        /*0030*/ 	.short	0x0000
        /*0032*/ 	.short	0x0000
        /*0034*/ 	.byte	0x00, 0xf5, 0x21, 0x00


	//----- nvinfo : EIATTR_SPARSE_MMA_MASK
	.align		4
.L_47:
        /*0038*/ 	.byte	0x03, 0x50
        /*003a*/ 	.short	0x0000


	//----- nvinfo : EIATTR_MAXREG_COUNT
	.align		4
        /*003c*/ 	.byte	0x03, 0x1b
        /*003e*/ 	.short	0x00ff


	//----- nvinfo : EIATTR_MERCURY_ISA_VERSION
	.align		4
        /*0040*/ 	.byte	0x03, 0x5f
        /*0042*/ 	.short	0x0101


	//----- nvinfo : EIATTR_VRC_CTA_INIT_COUNT
	.align		4
        /*0044*/ 	.byte	0x02, 0x4a
	.zero		1
	.zero		1


	//----- nvinfo : EIATTR_EXIT_INSTR_OFFSETS
	.align		4
        /*0048*/ 	.byte	0x04, 0x1c
        /*004a*/ 	.short	(.L_49 - .L_48)


	//   ....[0]....
.L_48:
        /*004c*/ 	.word	0x00000630


	//----- nvinfo : EIATTR_CBANK_PARAM_SIZE
	.align		4
.L_49:
        /*0050*/ 	.byte	0x03, 0x19
        /*0052*/ 	.short	0x0010


	//----- nvinfo : EIATTR_PARAM_CBANK
	.align		4
        /*0054*/ 	.byte	0x04, 0x0a
        /*0056*/ 	.short	(.L_51 - .L_50)
	.align		4
.L_50:
        /*0058*/ 	.word	index@(.nv.constant0._Z11fill_chargePfif)
        /*005c*/ 	.short	0x0380
        /*005e*/ 	.short	0x0010


	//----- nvinfo : EIATTR_SW_WAR
	.align		4
.L_51:
        /*0060*/ 	.byte	0x04, 0x36
        /*0062*/ 	.short	(.L_53 - .L_52)
.L_52:
        /*0064*/ 	.word	0x00000008
.L_53:


//--------------------- .nv.info._Z8fill_epsPfif  --------------------------
	.section	.nv.info._Z8fill_epsPfif,"",@"SHT_CUDA_INFO"
	.sectionflags	@""
	.align	4


	//----- nvinfo : EIATTR_CUDA_API_VERSION
	.align		4
        /*0000*/ 	.byte	0x04, 0x37
        /*0002*/ 	.short	(.L_55 - .L_54)
.L_54:
        /*0004*/ 	.word	0x00000082


	//----- nvinfo : EIATTR_KPARAM_INFO
	.align		4
.L_55:
        /*0008*/ 	.byte	0x04, 0x17
        /*000a*/ 	.short	(.L_57 - .L_56)
.L_56:
        /*000c*/ 	.word	0x00000000
        /*0010*/ 	.short	0x0002
        /*0012*/ 	.short	0x000c
        /*0014*/ 	.byte	0x00, 0xf0, 0x11, 0x00


	//----- nvinfo : EIATTR_KPARAM_INFO
	.align		4
.L_57:
        /*0018*/ 	.byte	0x04, 0x17
        /*001a*/ 	.short	(.L_59 - .L_58)
.L_58:
        /*001c*/ 	.word	0x00000000
        /*0020*/ 	.short	0x0001
        /*0022*/ 	.short	0x0008
        /*0024*/ 	.byte	0x00, 0xf0, 0x11, 0x00


	//----- nvinfo : EIATTR_KPARAM_INFO
	.align		4
.L_59:
        /*0028*/ 	.byte	0x04, 0x17
        /*002a*/ 	.short	(.L_61 - .L_60)
.L_60:
        /*002c*/ 	.word	0x00000000
        /*0030*/ 	.short	0x0000
        /*0032*/ 	.short	0x0000
        /*0034*/ 	.byte	0x00, 0xf5, 0x21, 0x00


	//----- nvinfo : EIATTR_SPARSE_MMA_MASK
	.align		4
.L_61:
        /*0038*/ 	.byte	0x03, 0x50
        /*003a*/ 	.short	0x0000


	//----- nvinfo : EIATTR_MAXREG_COUNT
	.align		4
        /*003c*/ 	.byte	0x03, 0x1b
        /*003e*/ 	.short	0x00ff


	//----- nvinfo : EIATTR_MERCURY_ISA_VERSION
	.align		4
        /*0040*/ 	.byte	0x03, 0x5f
        /*0042*/ 	.short	0x0101


	//----- nvinfo : EIATTR_VRC_CTA_INIT_COUNT
	.align		4
        /*0044*/ 	.byte	0x02, 0x4a
	.zero		1
	.zero		1


	//----- nvinfo : EIATTR_EXIT_INSTR_OFFSETS
	.align		4
        /*0048*/ 	.byte	0x04, 0x1c
        /*004a*/ 	.short	(.L_63 - .L_62)


	//   ....[0]....
.L_62:
        /*004c*/ 	.word	0x00000030


	//   ....[1]....
        /*0050*/ 	.word	0x00000590


	//----- nvinfo : EIATTR_CBANK_PARAM_SIZE
	.align		4
.L_63:
        /*0054*/ 	.byte	0x03, 0x19
        /*0056*/ 	.short	0x0010


	//----- nvinfo : EIATTR_PARAM_CBANK
	.align		4
        /*0058*/ 	.byte	0x04, 0x0a
        /*005a*/ 	.short	(.L_65 - .L_64)
	.align		4
.L_64:
        /*005c*/ 	.word	index@(.nv.constant0._Z8fill_epsPfif)
        /*0060*/ 	.short	0x0380
        /*0062*/ 	.short	0x0010


	//----- nvinfo : EIATTR_SW_WAR
	.align		4
.L_65:
        /*0064*/ 	.byte	0x04, 0x36
        /*0066*/ 	.short	(.L_67 - .L_66)
.L_66:
        /*0068*/ 	.word	0x00000008
.L_67:


//--------------------- .nv.callgraph             --------------------------
	.section	.nv.callgraph,"",@"SHT_CUDA_CALLGRAPH"
	.align	4
	.sectionentsize	8
	.align		4
        /*0000*/ 	.word	0x00000000
	.align		4
        /*0004*/ 	.word	0xffffffff
	.align		4
        /*0008*/ 	.word	0x00000000
	.align		4
        /*000c*/ 	.word	0xfffffffe
	.align		4
        /*0010*/ 	.word	0x00000000
	.align		4
        /*0014*/ 	.word	0xfffffffd
	.align		4
        /*0018*/ 	.word	0x00000000
	.align		4
        /*001c*/ 	.word	0xfffffffc


//--------------------- .text._Z9check_phiPfifS_  --------------------------
	.section	.text._Z9check_phiPfifS_,"ax",@progbits
	.align	128
        .global         _Z9check_phiPfifS_
        .type           _Z9check_phiPfifS_,@function
        .size           _Z9check_phiPfifS_,(.L_x_59 - _Z9check_phiPfifS_)
        .other          _Z9check_phiPfifS_,@"STO_CUDA_ENTRY STV_DEFAULT"
_Z9check_phiPfifS_:
.text._Z9check_phiPfifS_:
[----:B------:R-:W-:Y:S01]  /*0000*/  LDC R1, c[0x0][0x37c] ;  /* 0x0000df00ff017b82 */ /* 0x000fe20000000800 */
[----:B------:R-:W0:Y:S07]  /*0010*/  LDCU UR11, c[0x0][0x388] ;  /* 0x00007100ff0b77ac */ /* 0x000e2e0008000800 */
[----:B------:R-:W1:Y:S01]  /*0020*/  LDC.64 R2, c[0x0][0x390] ;  /* 0x0000e400ff027b82 */ /* 0x000e620000000a00 */
[----:B------:R-:W1:Y:S01]  /*0030*/  LDCU.64 UR16, c[0x0][0x358] ;  /* 0x00006b00ff1077ac */ /* 0x000e620008000a00 */
[----:B0-----:R-:W-:-:S06]  /*0040*/  UISETP.GE.AND UP0, UPT, UR11, 0x1, UPT ;  /* 0x000000010b00788c */ /* 0x001fcc000bf06270 */
[----:B------:R-:W-:Y:S01]  /*0050*/  PLOP3.LUT P0, PT, PT, PT, UP0, 0x80, 0x8 ;  /* 0x000000000008781c */ /* 0x000fe20003f0f008 */
[----:B-1----:R0:W-:-:S12]  /*0060*/  STG.E desc[UR16][R2.64], RZ ;  /* 0x000000ff02007986 */ /* 0x0021d8000c101910 */
[----:B------:R-:W-:Y:S05]  /*0070*/  @!P0 EXIT ;  /* 0x000000000000894d */ /* 0x000fea0003800000 */
[----:B------:R-:W1:Y:S01]  /*0080*/  LDCU.64 UR8, c[0x0][0x380] ;  /* 0x00007000ff0877ac */ /* 0x000e620008000a00 */
[----:B0-----:R-:W-:Y:S01]  /*0090*/  IMAD.MOV.U32 R2, RZ, RZ, RZ ;  /* 0x000000ffff027224 */ /* 0x001fe200078e00ff */
[----:B------:R-:W0:Y:S01]  /*00a0*/  LDCU UR5, c[0x0][0x38c] ;  /* 0x00007180ff0577ac */ /* 0x000e220008000800 */
[----:B------:R-:W-:Y:S02]  /*00b0*/  ULEA.HI UR4, UR11, UR11, URZ, 0x1 ;  /* 0x0000000b0b047291 */ /* 0x000fe4000f8f08ff */
[----:B------:R-:W-:Y:S02]  /*00c0*/  USHF.R.U32.HI UR18, URZ, 0x1, UR11 ;  /* 0x00000001ff127899 */ /* 0x000fe4000801160b */
[----:B------:R-:W-:Y:S02]  /*00d0*/  USHF.R.S32.HI UR4, URZ, 0x1, UR4 ;  /* 0x00000001ff047899 */ /* 0x000fe40008011404 */
[----:B------:R-:W-:Y:S02]  /*00e0*/  ULOP3.LUT UR10, UR11, 0x7ffffffc, URZ, 0xc0, !UPT ;  /* 0x7ffffffc0b0a7892 */ /* 0x000fe4000f8ec0ff */
[----:B------:R-:W-:-:S02]  /*00f0*/  ULOP3.LUT UR11, UR11, 0x3, URZ, 0xc0, !UPT ;  /* 0x000000030b0b7892 */ /* 0x000fc4000f8ec0ff */
[----:B------:R-:W-:Y:S01]  /*0100*/  I2FP.F32.S32 R3, UR4 ;  /* 0x0000000400037c45 */ /* 0x000fe20008201400 */
[----:B-1----:R-:W-:Y:S02]  /*0110*/  UIADD3 UR8, UP0, UPT, UR8, 0x8, URZ ;  /* 0x0000000808087890 */ /* 0x002fe4000ff1e0ff */
[----:B------:R-:W-:Y:S02]  /*0120*/  UIADD3 UR12, UPT, UPT, -UR18, 0x1, URZ ;  /* 0x00000001120c7890 */ /* 0x000fe4000fffe1ff */
[----:B0-----:R-:W-:Y:S01]  /*0130*/  FMUL R3, R3, UR5 ;  /* 0x0000000503037c20 */ /* 0x001fe20008400000 */
[----:B------:R-:W-:Y:S02]  /*0140*/  UIADD3.X UR9, UPT, UPT, URZ, UR9, URZ, UP0, !UPT ;  /* 0x00000009ff097290 */ /* 0x000fe400087fe4ff */
[----:B------:R-:W-:Y:S01]  /*0150*/  UIADD3 UR13, UPT, UPT, -UR10, URZ, URZ ;  /* 0x000000ff0a0d7290 */ /* 0x000fe2000fffe1ff */
[----:B------:R-:W-:Y:S01]  /*0160*/  UMOV UR4, URZ ;  /* 0x000000ff00047c82 */ /* 0x000fe20008000000 */
[----:B------:R-:W-:-:S10]  /*0170*/  UMOV UR5, URZ ;  /* 0x000000ff00057c82 */ /* 0x000fd40008000000 */
.L_x_33:
[----:B0-----:R-:W0:Y:S01]  /*0180*/  LDCU.64 UR14, c[0x0][0x388] ;  /* 0x00007100ff0e77ac */ /* 0x001e220008000a00 */
[----:B------:R-:W-:Y:S02]  /*0190*/  UIADD3 UR6, UPT, UPT, -UR18, UR5, URZ ;  /* 0x0000000512067290 */ /* 0x000fe4000fffe1ff */
[----:B------:R-:W-:-:S04]  /*01a0*/  UIADD3 UR5, UPT, UPT, UR5, 0x1, URZ ;  /* 0x0000000105057890 */ /* 0x000fc8000fffe0ff */
[----:B------:R-:W-:Y:S01]  /*01b0*/  I2FP.F32.S32 R0, UR6 ;  /* 0x0000000600007c45 */ /* 0x000fe20008201400 */
[----:B------:R-:W-:-:S04]  /*01c0*/  UMOV UR6, URZ ;  /* 0x000000ff00067c82 */ /* 0x000fc80008000000 */
[----:B0-----:R-:W-:Y:S01]  /*01d0*/  FFMA R0, -R0, UR15, R3 ;  /* 0x0000000f00007c23 */ /* 0x001fe20008000103 */
[----:B------:R-:W-:-:S03]  /*01e0*/  UISETP.NE.AND UP0, UPT, UR5, UR14, UPT ;  /* 0x0000000e0500728c */ /* 0x000fc6000bf05270 */
[----:B-1----:R-:W-:-:S08]  /*01f0*/  FMUL R4, R0, R0 ;  /* 0x0000000000047220 */ /* 0x002fd00000400000 */
.L_x_32:
[----:B0-----:R-:W0:Y:S01]  /*0200*/  LDCU.64 UR14, c[0x0][0x388] ;  /* 0x00007100ff0e77ac */ /* 0x001e220008000a00 */
[----:B------:R-:W-:Y:S02]  /*0210*/  UIADD3 UR7, UPT, UPT, -UR18, UR6, URZ ;  /* 0x0000000612077290 */ /* 0x000fe4000fffe1ff */
[----:B------:R-:W-:Y:S01]  /*0220*/  UIADD3 UR6, UPT, UPT, UR6, 0x1, URZ ;  /* 0x0000000106067890 */ /* 0x000fe2000fffe0ff */
[----:B------:R-:W-:Y:S01]  /*0230*/  UMOV UR20, 0x54442d18 ;  /* 0x54442d1800147882 */ /* 0x000fe20000000000 */
[----:B------:R-:W-:Y:S02]  /*0240*/  UMOV UR21, 0xc02921fb ;  /* 0xc02921fb00157882 */ /* 0x000fe40000000000 */
[----:B------:R-:W-:Y:S01]  /*0250*/  I2FP.F32.S32 R0, UR7 ;  /* 0x0000000700007c45 */ /* 0x000fe20008201400 */
[----:B------:R-:W-:-:S04]  /*0260*/  UMOV UR7, URZ ;  /* 0x000000ff00077c82 */ /* 0x000fc80008000000 */
[----:B0-----:R-:W-:Y:S01]  /*0270*/  FFMA R5, -R0, UR15, R3 ;  /* 0x0000000f00057c23 */ /* 0x001fe20008000103 */
[----:B------:R-:W-:Y:S02]  /*0280*/  UISETP.GE.U32.AND UP2, UPT, UR14, 0x4, UPT ;  /* 0x000000040e00788c */ /* 0x000fe4000bf46070 */
[----:B------:R-:W-:Y:S01]  /*0290*/  UISETP.NE.AND UP1, UPT, UR6, UR14, UPT ;  /* 0x0000000e0600728c */ /* 0x000fe2000bf25270 */
[----:B------:R-:W-:-:S05]  /*02a0*/  FFMA R5, R5, R5, R4 ;  /* 0x0000000505057223 */ /* 0x000fca0000000004 */
[----:B------:R-:W-:Y:S01]  /*02b0*/  R2UR UR24, R5 ;  /* 0x00000000051872ca */ /* 0x000fe200000e0000 */
[----:B-1----:R-:W-:-:S14]  /*02c0*/  BRA.U !UP2, `(.L_x_0) ;  /* 0x0000000d0a447547 */ /* 0x002fdc000b800000 */
[----:B------:R-:W0:Y:S01]  /*02d0*/  LDCU UR19, c[0x0][0x38c] ;  /* 0x00007180ff1377ac */ /* 0x000e220008000800 */
[----:B------:R-:W-:Y:S01]  /*02e0*/  UMOV UR7, UR12 ;  /* 0x0000000c00077c82 */ /* 0x000fe20008000000 */
[----:B------:R-:W-:-:S05]  /*02f0*/  UMOV UR14, UR13 ;  /* 0x0000000d000e7c82 */ /* 0x000fca0008000000 */
.L_x_17:
[----:B------:R-:W-:Y:S02]  /*0300*/  UIADD3 UR15, UPT, UPT, UR7, -0x1, URZ ;  /* 0xffffffff070f7890 */ /* 0x000fe4000fffe0ff */
[----:B------:R-:W-:Y:S02]  /*0310*/  UIADD3 UR14, UPT, UPT, UR14, 0x4, URZ ;  /* 0x000000040e0e7890 */ /* 0x000fe4000fffe0ff */
[----:B------:R-:W-:Y:S02]  /*0320*/  UIMAD.WIDE UR26, UR4, 0x4, UR8 ;  /* 0x00000004041a78a5 */ /* 0x000fe4000f8e0208 */
[----:B------:R-:W-:Y:S01]  /*0330*/  I2FP.F32.S32 R0, UR15 ;  /* 0x0000000f00007c45 */ /* 0x000fe20008201400 */
[----:B------:R-:W-:-:S04]  /*0340*/  UISETP.NE.AND UP2, UPT, UR14, URZ, UPT ;  /* 0x000000ff0e00728c */ /* 0x000fc8000bf45270 */
[----:B0-----:R-:W-:-:S04]  /*0350*/  FFMA R0, -R0, UR19, R3 ;  /* 0x0000001300007c23 */ /* 0x001fc80008000103 */
[----:B------:R-:W-:-:S04]  /*0360*/  FFMA R5, R0, R0, UR24 ;  /* 0x0000001800057e23 */ /* 0x000fc80008000000 */
[----:B-1----:R-:W-:Y:S01]  /*0370*/  VIADD R6, R5, 0xf3000000 ;  /* 0xf300000005067836 */ /* 0x002fe20000000000 */
[----:B------:R0:W1:Y:S04]  /*0380*/  MUFU.RSQ R0, R5 ;  /* 0x0000000500007308 */ /* 0x0000680000001400 */
[----:B------:R-:W-:-:S13]  /*0390*/  ISETP.GT.U32.AND P0, PT, R6, 0x727fffff, PT ;  /* 0x727fffff0600780c */ /* 0x000fda0003f04070 */
[----:B01----:R-:W-:Y:S05]  /*03a0*/  @!P0 BRA `(.L_x_1) ;  /* 0x0000000000108947 */ /* 0x003fea0003800000 */
[----:B------:R-:W-:Y:S02]  /*03b0*/  MOV R0, R5 ;  /* 0x0000000500007202 */ /* 0x000fe40000000f00 */
[----:B------:R-:W-:-:S07]  /*03c0*/  MOV R8, 0x3e0 ;  /* 0x000003e000087802 */ /* 0x000fce0000000f00 */
[----:B------:R-:W-:Y:S05]  /*03d0*/  CALL.REL.NOINC `($__internal_1_$__cuda_sm20_sqrt_rn_f32_slowpath) ;  /* 0x0000001c00187944 */ /* 0x000fea0003c00000 */
[----:B------:R-:W-:Y:S05]  /*03e0*/  BRA `(.L_x_2) ;  /* 0x0000000000107947 */ /* 0x000fea0003800000 */
.L_x_1:
[----:B------:R-:W-:Y:S01]  /*03f0*/  FMUL.FTZ R10, R5, R0 ;  /* 0x00000000050a7220 */ /* 0x000fe20000410000 */
[----:B------:R-:W-:-:S03]  /*0400*/  FMUL.FTZ R0, R0, 0.5 ;  /* 0x3f00000000007820 */ /* 0x000fc60000410000 */
[----:B------:R-:W-:-:S04]  /*0410*/  FFMA R5, -R10, R10, R5 ;  /* 0x0000000a0a057223 */ /* 0x000fc80000000105 */
[----:B------:R-:W-:-:S07]  /*0420*/  FFMA R10, R5, R0, R10 ;  /* 0x00000000050a7223 */ /* 0x000fce000000000a */
.L_x_2:
[----:B------:R-:W0:Y:S01]  /*0430*/  F2F.F64.F32 R10, R10 ;  /* 0x0000000a000a7310 */ /* 0x000e220000201800 */
[----:B------:R-:W-:Y:S01]  /*0440*/  UMOV UR22, 0x88e368f1 ;  /* 0x88e368f100167882 */ /* 0x000fe20000000000 */
[----:B------:R-:W-:Y:S02]  /*0450*/  UMOV UR23, 0x3ee4f8b5 ;  /* 0x3ee4f8b500177882 */ /* 0x000fe40000000000 */
[----:B0-----:R-:W-:-:S14]  /*0460*/  DSETP.GT.AND P0, PT, R10, UR22, PT ;  /* 0x000000160a007e2a */ /* 0x001fdc000bf04000 */
[----:B------:R-:W-:Y:S05]  /*0470*/  @!P0 BRA `(.L_x_3) ;  /* 0x0000000000748947 */ /* 0x000fea0003800000 */
[----:B------:R-:W-:Y:S02]  /*0480*/  IMAD.U32 R14, RZ, RZ, UR26 ;  /* 0x0000001aff0e7e24 */ /* 0x000fe4000f8e00ff */
[----:B------:R-:W-:-:S05]  /*0490*/  IMAD.U32 R15, RZ, RZ, UR27 ;  /* 0x0000001bff0f7e24 */ /* 0x000fca000f8e00ff */
[----:B------:R-:W2:Y:S01]  /*04a0*/  LDG.E R14, desc[UR16][R14.64+-0x8] ;  /* 0xfffff8100e0e7981 */ /* 0x000ea2000c1e1900 */
[----:B------:R-:W0:Y:S01]  /*04b0*/  MUFU.RCP64H R7, R11 ;  /* 0x0000000b00077308 */ /* 0x000e220000001800 */
[----:B------:R-:W-:Y:S01]  /*04c0*/  MOV R6, 0x1 ;  /* 0x0000000100067802 */ /* 0x000fe20000000f00 */
[----:B------:R-:W-:Y:S01]  /*04d0*/  UMOV UR22, 0x54442d18 ;  /* 0x54442d1800167882 */ /* 0x000fe20000000000 */
[----:B------:R-:W-:-:S04]  /*04e0*/  UMOV UR23, 0x402921fb ;  /* 0x402921fb00177882 */ /* 0x000fc80000000000 */
[----:B0-----:R-:W-:-:S08]  /*04f0*/  DFMA R8, -R10, R6, 1 ;  /* 0x3ff000000a08742b */ /* 0x001fd00000000106 */
[----:B------:R-:W-:-:S08]  /*0500*/  DFMA R8, R8, R8, R8 ;  /* 0x000000080808722b */ /* 0x000fd00000000008 */
[----:B------:R-:W-:-:S08]  /*0510*/  DFMA R8, R6, R8, R6 ;  /* 0x000000080608722b */ /* 0x000fd00000000006 */
[----:B------:R-:W-:-:S08]  /*0520*/  DFMA R6, -R10, R8, 1 ;  /* 0x3ff000000a06742b */ /* 0x000fd00000000108 */
[----:B------:R-:W-:-:S08]  /*0530*/  DFMA R6, R8, R6, R8 ;  /* 0x000000060806722b */ /* 0x000fd00000000008 */
[----:B------:R-:W-:-:S08]  /*0540*/  DMUL R8, R6, -UR22 ;  /* 0x8000001606087c28 */ /* 0x000fd00008000000 */
[----:B------:R-:W-:-:S08]  /*0550*/  DFMA R12, -R10, R8, -UR22 ;  /* 0x800000160a0c7e2b */ /* 0x000fd00008000108 */
[----:B------:R-:W-:-:S10]  /*0560*/  DFMA R6, R6, R12, R8 ;  /* 0x0000000c0606722b */ /* 0x000fd40000000008 */
[----:B------:R-:W-:-:S05]  /*0570*/  FFMA R0, RZ, R11, R7 ;  /* 0x0000000bff007223 */ /* 0x000fca0000000007 */
[----:B------:R-:W-:Y:S01]  /*0580*/  FSETP.GT.AND P0, PT, |R0|, 1.469367938527859385e-39, PT ;  /* 0x001000000000780b */ /* 0x000fe20003f04200 */
[----:B--2---:R0:W1:-:S12]  /*0590*/  F2F.F64.F32 R22, R14 ;  /* 0x0000000e00167310 */ /* 0x0040580000201800 */
[----:B------:R-:W-:Y:S05]  /*05a0*/  @P0 BRA `(.L_x_4) ;  /* 0x0000000000100947 */ /* 0x000fea0003800000 */
[----:B------:R-:W-:-:S07]  /*05b0*/  MOV R0, 0x5d0 ;  /* 0x000005d000007802 */ /* 0x000fce0000000f00 */
[----:B01----:R-:W-:Y:S05]  /*05c0*/  CALL.REL.NOINC `($__internal_0_$__cuda_sm20_div_rn_f64_full) ;  /* 0x00000014002c7944 */ /* 0x003fea0003c00000 */
[----:B------:R-:W-:Y:S02]  /*05d0*/  IMAD.MOV.U32 R6, RZ, RZ, R16 ;  /* 0x000000ffff067224 */ /* 0x000fe400078e0010 */
[----:B------:R-:W-:-:S07]  /*05e0*/  IMAD.MOV.U32 R7, RZ, RZ, R17 ;  /* 0x000000ffff077224 */ /* 0x000fce00078e0011 */
.L_x_4:
[----:B------:R-:W2:Y:S01]  /*05f0*/  F2F.F64.F32 R8, R2 ;  /* 0x0000000200087310 */ /* 0x000ea20000201800 */
[----:B-1----:R-:W-:Y:S01]  /*0600*/  DADD R22, R22, R6 ;  /* 0x0000000016167229 */ /* 0x002fe20000000006 */
[----:B------:R-:W1:Y:S07]  /*0610*/  LDC.64 R6, c[0x0][0x390] ;  /* 0x0000e400ff067b82 */ /* 0x000e6e0000000a00 */
[----:B--2---:R-:W-:-:S06]  /*0620*/  DADD R8, |R22|, R8 ;  /* 0x0000000016087229 */ /* 0x004fcc0000000208 */
[----:B------:R-:W1:Y:S02]  /*0630*/  F2F.F32.F64 R2, R8 ;  /* 0x0000000800027310 */ /* 0x000e640000301000 */
[----:B-1----:R1:W-:Y:S03]  /*0640*/  STG.E desc[UR16][R6.64], R2 ;  /* 0x0000000206007986 */ /* 0x0023e6000c101910 */
.L_x_3:
[----:B------:R-:W-:-:S05]  /*0650*/  I2FP.F32.S32 R0, UR7 ;  /* 0x0000000700007c45 */ /* 0x000fca0008201400 */
[----:B------:R-:W-:-:S04]  /*0660*/  FFMA R0, -R0, UR19, R3 ;  /* 0x0000001300007c23 */ /* 0x000fc80008000103 */
[----:B------:R-:W-:-:S04]  /*0670*/  FFMA R5, R0, R0, UR24 ;  /* 0x0000001800057e23 */ /* 0x000fc80008000000 */
[----:B------:R2:W3:Y:S01]  /*0680*/  MUFU.RSQ R0, R5 ;  /* 0x0000000500007308 */ /* 0x0004e20000001400 */
[----:B-1----:R-:W-:-:S04]  /*0690*/  IADD3 R6, PT, PT, R5, -0xd000000, RZ ;  /* 0xf300000005067810 */ /* 0x002fc80007ffe0ff */
[----:B------:R-:W-:-:S13]  /*06a0*/  ISETP.GT.U32.AND P0, PT, R6, 0x727fffff, PT ;  /* 0x727fffff0600780c */ /* 0x000fda0003f04070 */
[----:B--23--:R-:W-:Y:S05]  /*06b0*/  @!P0 BRA `(.L_x_5) ;  /* 0x0000000000108947 */ /* 0x00cfea0003800000 */
[----:B------:R-:W-:Y:S01]  /*06c0*/  IMAD.MOV.U32 R0, RZ, RZ, R5 ;  /* 0x000000ffff007224 */ /* 0x000fe200078e0005 */
[----:B------:R-:W-:-:S07]  /*06d0*/  MOV R8, 0x6f0 ;  /* 0x000006f000087802 */ /* 0x000fce0000000f00 */
[----:B0-----:R-:W-:Y:S05]  /*06e0*/  CALL.REL.NOINC `($__internal_1_$__cuda_sm20_sqrt_rn_f32_slowpath) ;  /* 0x0000001800547944 */ /* 0x001fea0003c00000 */
[----:B------:R-:W-:Y:S05]  /*06f0*/  BRA `(.L_x_6) ;  /* 0x0000000000107947 */ /* 0x000fea0003800000 */
.L_x_5:
[----:B------:R-:W-:Y:S01]  /*0700*/  FMUL.FTZ R10, R5, R0 ;  /* 0x00000000050a7220 */ /* 0x000fe20000410000 */
[----:B------:R-:W-:-:S03]  /*0710*/  FMUL.FTZ R0, R0, 0.5 ;  /* 0x3f00000000007820 */ /* 0x000fc60000410000 */
[----:B------:R-:W-:-:S04]  /*0720*/  FFMA R5, -R10, R10, R5 ;  /* 0x0000000a0a057223 */ /* 0x000fc80000000105 */
[----:B------:R-:W-:-:S07]  /*0730*/  FFMA R10, R5, R0, R10 ;  /* 0x00000000050a7223 */ /* 0x000fce000000000a */
.L_x_6:
[----:B------:R-:W1:Y:S01]  /*0740*/  F2F.F64.F32 R10, R10 ;  /* 0x0000000a000a7310 */ /* 0x000e620000201800 */
[----:B------:R-:W-:Y:S01]  /*0750*/  UMOV UR22, 0x88e368f1 ;  /* 0x88e368f100167882 */ /* 0x000fe20000000000 */
[----:B------:R-:W-:Y:S02]  /*0760*/  UMOV UR23, 0x3ee4f8b5 ;  /* 0x3ee4f8b500177882 */ /* 0x000fe40000000000 */
[----:B-1----:R-:W-:-:S14]  /*0770*/  DSETP.GT.AND P0, PT, R10, UR22, PT ;  /* 0x000000160a007e2a */ /* 0x002fdc000bf04000 */
[----:B------:R-:W-:Y:S05]  /*0780*/  @!P0 BRA `(.L_x_7) ;  /* 0x0000000000748947 */ /* 0x000fea0003800000 */
[----:B0-----:R-:W-:Y:S01]  /*0790*/  IMAD.U32 R14, RZ, RZ, UR26 ;  /* 0x0000001aff0e7e24 */ /* 0x001fe2000f8e00ff */
[----:B------:R-:W-:-:S05]  /*07a0*/  MOV R15, UR27 ;  /* 0x0000001b000f7c02 */ /* 0x000fca0008000f00 */
[----:B------:R-:W2:Y:S01]  /*07b0*/  LDG.E R14, desc[UR16][R14.64+-0x4] ;  /* 0xfffffc100e0e7981 */ /* 0x000ea2000c1e1900 */
[----:B------:R-:W0:Y:S01]  /*07c0*/  MUFU.RCP64H R7, R11 ;  /* 0x0000000b00077308 */ /* 0x000e220000001800 */
[----:B------:R-:W-:Y:S01]  /*07d0*/  IMAD.MOV.U32 R6, RZ, RZ, 0x1 ;  /* 0x00000001ff067424 */ /* 0x000fe200078e00ff */
        /* <DEDUP_REMOVED lines=16> */
[----:B------:R-:W-:Y:S01]  /*08e0*/  IMAD.MOV.U32 R6, RZ, RZ, R16 ;  /* 0x000000ffff067224 */ /* 0x000fe200078e0010 */
[----:B------:R-:W-:-:S07]  /*08f0*/  MOV R7, R17 ;  /* 0x0000001100077202 */ /* 0x000fce0000000f00 */
.L_x_8:
[----:B------:R-:W2:Y:S01]  /*0900*/  F2F.F64.F32 R8, R2 ;  /* 0x0000000200087310 */ /* 0x000ea20000201800 */
[----:B-1----:R-:W-:Y:S01]  /*0910*/  DADD R22, R22, R6 ;  /* 0x0000000016167229 */ /* 0x002fe20000000006 */
[----:B------:R-:W1:Y:S07]  /*0920*/  LDC.64 R6, c[0x0][0x390] ;  /* 0x0000e400ff067b82 */ /* 0x000e6e0000000a00 */
[----:B--2---:R-:W-:-:S06]  /*0930*/  DADD R22, R8, |R22| ;  /* 0x0000000008167229 */ /* 0x004fcc0000000416 */
[----:B------:R-:W1:Y:S02]  /*0940*/  F2F.F32.F64 R2, R22 ;  /* 0x0000001600027310 */ /* 0x000e640000301000 */
[----:B-1----:R1:W-:Y:S03]  /*0950*/  STG.E desc[UR16][R6.64], R2 ;  /* 0x0000000206007986 */ /* 0x0023e6000c101910 */
.L_x_7:
[----:B------:R-:W-:-:S06]  /*0960*/  UIADD3 UR15, UPT, UPT, UR7, 0x1, URZ ;  /* 0x00000001070f7890 */ /* 0x000fcc000fffe0ff */
[----:B------:R-:W-:-:S05]  /*0970*/  I2FP.F32.S32 R0, UR15 ;  /* 0x0000000f00007c45 */ /* 0x000fca0008201400 */
[----:B------:R-:W-:-:S04]  /*0980*/  FFMA R0, -R0, UR19, R3 ;  /* 0x0000001300007c23 */ /* 0x000fc80008000103 */
[----:B------:R-:W-:-:S04]  /*0990*/  FFMA R5, R0, R0, UR24 ;  /* 0x0000001800057e23 */ /* 0x000fc80008000000 */
[----:B-1----:R-:W-:Y:S01]  /*09a0*/  VIADD R6, R5, 0xf3000000 ;  /* 0xf300000005067836 */ /* 0x002fe20000000000 */
[----:B------:R1:W2:Y:S04]  /*09b0*/  MUFU.RSQ R0, R5 ;  /* 0x0000000500007308 */ /* 0x0002a80000001400 */
[----:B------:R-:W-:-:S13]  /*09c0*/  ISETP.GT.U32.AND P0, PT, R6, 0x727fffff, PT ;  /* 0x727fffff0600780c */ /* 0x000fda0003f04070 */
[----:B-12---:R-:W-:Y:S05]  /*09d0*/  @!P0 BRA `(.L_x_9) ;  /* 0x0000000000108947 */ /* 0x006fea0003800000 */
[----:B------:R-:W-:Y:S01]  /*09e0*/  IMAD.MOV.U32 R0, RZ, RZ, R5 ;  /* 0x000000ffff007224 */ /* 0x000fe200078e0005 */
[----:B------:R-:W-:-:S07]  /*09f0*/  MOV R8, 0xa10 ;  /* 0x00000a1000087802 */ /* 0x000fce0000000f00 */
[----:B0-----:R-:W-:Y:S05]  /*0a00*/  CALL.REL.NOINC `($__internal_1_$__cuda_sm20_sqrt_rn_f32_slowpath) ;  /* 0x00000014008c7944 */ /* 0x001fea0003c00000 */
[----:B------:R-:W-:Y:S05]  /*0a10*/  BRA `(.L_x_10) ;  /* 0x0000000000107947 */ /* 0x000fea0003800000 */
.L_x_9:
[----:B------:R-:W-:Y:S01]  /*0a20*/  FMUL.FTZ R10, R5, R0 ;  /* 0x00000000050a7220 */ /* 0x000fe20000410000 */
[----:B------:R-:W-:-:S03]  /*0a30*/  FMUL.FTZ R0, R0, 0.5 ;  /* 0x3f00000000007820 */ /* 0x000fc60000410000 */
[----:B------:R-:W-:-:S04]  /*0a40*/  FFMA R5, -R10, R10, R5 ;  /* 0x0000000a0a057223 */ /* 0x000fc80000000105 */
[----:B------:R-:W-:-:S07]  /*0a50*/  FFMA R10, R5, R0, R10 ;  /* 0x00000000050a7223 */ /* 0x000fce000000000a */
.L_x_10:
[----:B------:R-:W1:Y:S01]  /*0a60*/  F2F.F64.F32 R10, R10 ;  /* 0x0000000a000a7310 */ /* 0x000e620000201800 */
[----:B------:R-:W-:Y:S01]  /*0a70*/  UMOV UR22, 0x88e368f1 ;  /* 0x88e368f100167882 */ /* 0x000fe20000000000 */
[----:B------:R-:W-:Y:S02]  /*0a80*/  UMOV UR23, 0x3ee4f8b5 ;  /* 0x3ee4f8b500177882 */ /* 0x000fe40000000000 */
[----:B-1----:R-:W-:-:S14]  /*0a90*/  DSETP.GT.AND P0, PT, R10, UR22, PT ;  /* 0x000000160a007e2a */ /* 0x002fdc000bf04000 */
[----:B------:R-:W-:Y:S05]  /*0aa0*/  @!P0 BRA `(.L_x_11) ;  /* 0x0000000000748947 */ /* 0x000fea0003800000 */
[----:B0-----:R-:W-:Y:S01]  /*0ab0*/  MOV R14, UR26 ;  /* 0x0000001a000e7c02 */ /* 0x001fe20008000f00 */
[----:B------:R-:W-:-:S05]  /*0ac0*/  IMAD.U32 R15, RZ, RZ, UR27 ;  /* 0x0000001bff0f7e24 */ /* 0x000fca000f8e00ff */
        /* <DEDUP_REMOVED lines=19> */
[----:B------:R-:W-:Y:S01]  /*0c00*/  MOV R6, R16 ;  /* 0x0000001000067202 */ /* 0x000fe20000000f00 */
[----:B------:R-:W-:-:S07]  /*0c10*/  IMAD.MOV.U32 R7, RZ, RZ, R17 ;  /* 0x000000ffff077224 */ /* 0x000fce00078e0011 */
.L_x_12:
[----:B------:R-:W2:Y:S01]  /*0c20*/  F2F.F64.F32 R8, R2 ;  /* 0x0000000200087310 */ /* 0x000ea20000201800 */
[----:B-1----:R-:W-:Y:S01]  /*0c30*/  DADD R22, R22, R6 ;  /* 0x0000000016167229 */ /* 0x002fe20000000006 */
[----:B------:R-:W1:Y:S07]  /*0c40*/  LDC.64 R6, c[0x0][0x390] ;  /* 0x0000e400ff067b82 */ /* 0x000e6e0000000a00 */
[----:B--2---:R-:W-:-:S06]  /*0c50*/  DADD R22, R8, |R22| ;  /* 0x0000000008167229 */ /* 0x004fcc0000000416 */
[----:B------:R-:W1:Y:S02]  /*0c60*/  F2F.F32.F64 R2, R22 ;  /* 0x0000001600027310 */ /* 0x000e640000301000 */
[----:B-1----:R1:W-:Y:S03]  /*0c70*/  STG.E desc[UR16][R6.64], R2 ;  /* 0x0000000206007986 */ /* 0x0023e6000c101910 */
.L_x_11:
        /* <DEDUP_REMOVED lines=8> */
[----:B------:R-:W-:Y:S02]  /*0d00*/  MOV R0, R5 ;  /* 0x0000000500007202 */ /* 0x000fe40000000f00 */
[----:B------:R-:W-:-:S07]  /*0d10*/  MOV R8, 0xd30 ;  /* 0x00000d3000087802 */ /* 0x000fce0000000f00 */
[----:B0-----:R-:W-:Y:S05]  /*0d20*/  CALL.REL.NOINC `($__internal_1_$__cuda_sm20_sqrt_rn_f32_slowpath) ;  /* 0x0000001000c47944 */ /* 0x001fea0003c00000 */
[----:B------:R-:W-:Y:S05]  /*0d30*/  BRA `(.L_x_14) ;  /* 0x0000000000107947 */ /* 0x000fea0003800000 */
.L_x_13:
[----:B------:R-:W-:Y:S01]  /*0d40*/  FMUL.FTZ R10, R5, R0 ;  /* 0x00000000050a7220 */ /* 0x000fe20000410000 */
[----:B------:R-:W-:-:S03]  /*0d50*/  FMUL.FTZ R0, R0, 0.5 ;  /* 0x3f00000000007820 */ /* 0x000fc60000410000 */
[----:B------:R-:W-:-:S04]  /*0d60*/  FFMA R5, -R10, R10, R5 ;  /* 0x0000000a0a057223 */ /* 0x000fc80000000105 */
[----:B------:R-:W-:-:S07]  /*0d70*/  FFMA R10, R5, R0, R10 ;  /* 0x00000000050a7223 */ /* 0x000fce000000000a */
.L_x_14:
[----:B------:R-:W1:Y:S01]  /*0d80*/  F2F.F64.F32 R10, R10 ;  /* 0x0000000a000a7310 */ /* 0x000e620000201800 */
[----:B------:R-:W-:Y:S01]  /*0d90*/  UMOV UR22, 0x88e368f1 ;  /* 0x88e368f100167882 */ /* 0x000fe20000000000 */
[----:B------:R-:W-:Y:S02]  /*0da0*/  UMOV UR23, 0x3ee4f8b5 ;  /* 0x3ee4f8b500177882 */ /* 0x000fe40000000000 */
[----:B-1----:R-:W-:-:S14]  /*0db0*/  DSETP.GT.AND P0, PT, R10, UR22, PT ;  /* 0x000000160a007e2a */ /* 0x002fdc000bf04000 */
[----:B------:R-:W-:Y:S05]  /*0dc0*/  @!P0 BRA `(.L_x_15) ;  /* 0x0000000000748947 */ /* 0x000fea0003800000 */
[----:B0-----:R-:W-:Y:S02]  /*0dd0*/  IMAD.U32 R14, RZ, RZ, UR26 ;  /* 0x0000001aff0e7e24 */ /* 0x001fe4000f8e00ff */
        /* <DEDUP_REMOVED lines=22> */
.L_x_16:
[----:B------:R-:W2:Y:S01]  /*0f40*/  F2F.F64.F32 R8, R2 ;  /* 0x0000000200087310 */ /* 0x000ea20000201800 */
[----:B-1----:R-:W-:Y:S01]  /*0f50*/  DADD R22, R22, R6 ;  /* 0x0000000016167229 */ /* 0x002fe20000000006 */
[----:B------:R-:W1:Y:S07]  /*0f60*/  LDC.64 R6, c[0x0][0x390] ;  /* 0x0000e400ff067b82 */ /* 0x000e6e0000000a00 */
[----:B--2---:R-:W-:-:S06]  /*0f70*/  DADD R22, R8, |R22| ;  /* 0x0000000008167229 */ /* 0x004fcc0000000416 */
[----:B------:R-:W1:Y:S02]  /*0f80*/  F2F.F32.F64 R2, R22 ;  /* 0x0000001600027310 */ /* 0x000e640000301000 */
[----:B-1----:R1:W-:Y:S03]  /*0f90*/  STG.E desc[UR16][R6.64], R2 ;  /* 0x0000000206007986 */ /* 0x0023e6000c101910 */
.L_x_15:
[----:B------:R-:W-:Y:S02]  /*0fa0*/  UIADD3 UR4, UPT, UPT, UR4, 0x4, URZ ;  /* 0x0000000404047890 */ /* 0x000fe4000fffe0ff */
[----:B------:R-:W-:Y:S01]  /*0fb0*/  UIADD3 UR7, UPT, UPT, UR7, 0x4, URZ ;  /* 0x0000000407077890 */ /* 0x000fe2000fffe0ff */
[----:B------:R-:W-:Y:S11]  /*0fc0*/  BRA.U UP2, `(.L_x_17) ;  /* 0xfffffff102cc7547 */ /* 0x000ff6000b83ffff */
[----:B------:R-:W-:-:S05]  /*0fd0*/  UMOV UR7, UR10 ;  /* 0x0000000a00077c82 */ /* 0x000fca0008000000 */
.L_x_0:
[----:B------:R-:W-:-:S09]  /*0fe0*/  UISETP.NE.AND UP2, UPT, UR11, URZ, UPT ;  /* 0x000000ff0b00728c */ /* 0x000fd2000bf45270 */
[----:B------:R-:W-:Y:S05]  /*0ff0*/  BRA.U !UP2, `(.L_x_18) ;  /* 0x000000090a947547 */ /* 0x000fea000b800000 */
[----:B------:R-:W-:-:S09]  /*1000*/  UISETP.NE.AND UP2, UPT, UR11, 0x1, UPT ;  /* 0x000000010b00788c */ /* 0x000fd2000bf45270 */
[----:B------:R-:W-:Y:S05]  /*1010*/  BRA.U !UP2, `(.L_x_19) ;  /* 0x000000050aa87547 */ /* 0x000fea000b800000 */
[----:B------:R-:W2:Y:S01]  /*1020*/  LDCU UR15, c[0x0][0x38c] ;  /* 0x00007180ff0f77ac */ /* 0x000ea20008000800 */
[----:B------:R-:W-:-:S06]  /*1030*/  UIADD3 UR14, UPT, UPT, -UR18, UR7, URZ ;  /* 0x00000007120e7290 */ /* 0x000fcc000fffe1ff */
[----:B------:R-:W-:-:S05]  /*1040*/  I2FP.F32.S32 R0, UR14 ;  /* 0x0000000e00007c45 */ /* 0x000fca0008201400 */
[----:B--2---:R-:W-:-:S04]  /*1050*/  FFMA R0, -R0, UR15, R3 ;  /* 0x0000000f00007c23 */ /* 0x004fc80008000103 */
        /* <DEDUP_REMOVED lines=9> */
.L_x_20:
[----:B------:R-:W-:Y:S01]  /*10f0*/  FMUL.FTZ R10, R5, R0 ;  /* 0x00000000050a7220 */ /* 0x000fe20000410000 */
[----:B------:R-:W-:-:S03]  /*1100*/  FMUL.FTZ R0, R0, 0.5 ;  /* 0x3f00000000007820 */ /* 0x000fc60000410000 */
[----:B------:R-:W-:-:S04]  /*1110*/  FFMA R5, -R10, R10, R5 ;  /* 0x0000000a0a057223 */ /* 0x000fc80000000105 */
[----:B------:R-:W-:-:S07]  /*1120*/  FFMA R10, R5, R0, R10 ;  /* 0x00000000050a7223 */ /* 0x000fce000000000a */
.L_x_21:
[----:B------:R-:W1:Y:S01]  /*1130*/  F2F.F64.F32 R10, R10 ;  /* 0x0000000a000a7310 */ /* 0x000e620000201800 */
[----:B------:R-:W2:Y:S01]  /*1140*/  LDCU.64 UR14, c[0x0][0x380] ;  /* 0x00007000ff0e77ac */ /* 0x000ea20008000a00 */
[----:B------:R-:W-:Y:S01]  /*1150*/  UMOV UR22, 0x88e368f1 ;  /* 0x88e368f100167882 */ /* 0x000fe20000000000 */
[----:B------:R-:W-:Y:S02]  /*1160*/  UMOV UR23, 0x3ee4f8b5 ;  /* 0x3ee4f8b500177882 */ /* 0x000fe40000000000 */
[----:B-1----:R-:W-:Y:S01]  /*1170*/  DSETP.GT.AND P0, PT, R10, UR22, PT ;  /* 0x000000160a007e2a */ /* 0x002fe2000bf04000 */
[----:B--2---:R-:W-:-:S13]  /*1180*/  UIMAD.WIDE UR14, UR4, 0x4, UR14 ;  /* 0x00000004040e78a5 */ /* 0x004fda000f8e020e */
        /* <DEDUP_REMOVED lines=24> */
.L_x_23:
[----:B------:R-:W2:Y:S01]  /*1310*/  F2F.F64.F32 R8, R2 ;  /* 0x0000000200087310 */ /* 0x000ea20000201800 */
[----:B-1----:R-:W-:Y:S01]  /*1320*/  DADD R22, R22, R6 ;  /* 0x0000000016167229 */ /* 0x002fe20000000006 */
[----:B------:R-:W1:Y:S07]  /*1330*/  LDC.64 R6, c[0x0][0x390] ;  /* 0x0000e400ff067b82 */ /* 0x000e6e0000000a00 */
[----:B--2---:R-:W-:-:S06]  /*1340*/  DADD R22, R8, |R22| ;  /* 0x0000000008167229 */ /* 0x004fcc0000000416 */
[----:B------:R-:W1:Y:S02]  /*1350*/  F2F.F32.F64 R2, R22 ;  /* 0x0000001600027310 */ /* 0x000e640000301000 */
[----:B-1----:R1:W-:Y:S03]  /*1360*/  STG.E desc[UR16][R6.64], R2 ;  /* 0x0000000206007986 */ /* 0x0023e6000c101910 */
.L_x_22:
[----:B------:R-:W2:Y:S01]  /*1370*/  LDCU UR22, c[0x0][0x38c] ;  /* 0x00007180ff1677ac */ /* 0x000ea20008000800 */
[----:B------:R-:W-:-:S06]  /*1380*/  UIADD3 UR19, UPT, UPT, UR7, 0x1, -UR18 ;  /* 0x0000000107137890 */ /* 0x000fcc000fffe812 */
[----:B------:R-:W-:-:S05]  /*1390*/  I2FP.F32.S32 R0, UR19 ;  /* 0x0000001300007c45 */ /* 0x000fca0008201400 */
[----:B--2---:R-:W-:-:S04]  /*13a0*/  FFMA R0, -R0, UR22, R3 ;  /* 0x0000001600007c23 */ /* 0x004fc80008000103 */
        /* <DEDUP_REMOVED lines=9> */
.L_x_24:
[----:B------:R-:W-:Y:S01]  /*1440*/  FMUL.FTZ R10, R5, R0 ;  /* 0x00000000050a7220 */ /* 0x000fe20000410000 */
[----:B------:R-:W-:-:S03]  /*1450*/  FMUL.FTZ R0, R0, 0.5 ;  /* 0x3f00000000007820 */ /* 0x000fc60000410000 */
[----:B------:R-:W-:-:S04]  /*1460*/  FFMA R5, -R10, R10, R5 ;  /* 0x0000000a0a057223 */ /* 0x000fc80000000105 */
[----:B------:R-:W-:-:S07]  /*1470*/  FFMA R10, R5, R0, R10 ;  /* 0x00000000050a7223 */ /* 0x000fce000000000a */
.L_x_25:
        /* <DEDUP_REMOVED lines=28> */
.L_x_27:
[----:B------:R-:W2:Y:S01]  /*1640*/  F2F.F64.F32 R8, R2 ;  /* 0x0000000200087310 */ /* 0x000ea20000201800 */
[----:B-1----:R-:W-:Y:S01]  /*1650*/  DADD R22, R22, R6 ;  /* 0x0000000016167229 */ /* 0x002fe20000000006 */
[----:B------:R-:W1:Y:S07]  /*1660*/  LDC.64 R6, c[0x0][0x390] ;  /* 0x0000e400ff067b82 */ /* 0x000e6e0000000a00 */
[----:B--2---:R-:W-:-:S06]  /*1670*/  DADD R22, R8, |R22| ;  /* 0x0000000008167229 */ /* 0x004fcc0000000416 */
[----:B------:R-:W1:Y:S02]  /*1680*/  F2F.F32.F64 R2, R22 ;  /* 0x0000001600027310 */ /* 0x000e640000301000 */
[----:B-1----:R1:W-:Y:S03]  /*1690*/  STG.E desc[UR16][R6.64], R2 ;  /* 0x0000000206007986 */ /* 0x0023e6000c101910 */
.L_x_26:
[----:B------:R-:W-:Y:S02]  /*16a0*/  UIADD3 UR7, UPT, UPT, UR7, 0x2, URZ ;  /* 0x0000000207077890 */ /* 0x000fe4000fffe0ff */
[----:B------:R-:W-:-:S12]  /*16b0*/  UIADD3 UR4, UPT, UPT, UR4, 0x2, URZ ;  /* 0x0000000204047890 */ /* 0x000fd8000fffe0ff */
.L_x_19:
[----:B------:R-:W2:Y:S02]  /*16c0*/  LDCU UR14, c[0x0][0x388] ;  /* 0x00007100ff0e77ac */ /* 0x000ea40008000800 */
[----:B--2---:R-:W-:-:S09]  /*16d0*/  ULOP3.LUT UP2, URZ, UR14, 0x1, URZ, 0xc0, !UPT ;  /* 0x000000010eff7892 */ /* 0x004fd2000f84c0ff */
[----:B------:R-:W-:Y:S05]  /*16e0*/  BRA.U !UP2, `(.L_x_18) ;  /* 0x000000010ad87547 */ /* 0x000fea000b800000 */
[----:B------:R-:W2:Y:S01]  /*16f0*/  LDCU UR14, c[0x0][0x38c] ;  /* 0x00007180ff0e77ac */ /* 0x000ea20008000800 */
[----:B------:R-:W-:-:S06]  /*1700*/  UIADD3 UR7, UPT, UPT, -UR18, UR7, URZ ;  /* 0x0000000712077290 */ /* 0x000fcc000fffe1ff */
[----:B------:R-:W-:-:S05]  /*1710*/  I2FP.F32.S32 R0, UR7 ;  /* 0x0000000700007c45 */ /* 0x000fca0008201400 */
[----:B--2---:R-:W-:-:S04]  /*1720*/  FFMA R0, -R0, UR14, R3 ;  /* 0x0000000e00007c23 */ /* 0x004fc80008000103 */
        /* <DEDUP_REMOVED lines=9> */
.L_x_28:
[----:B------:R-:W-:Y:S01]  /*17c0*/  FMUL.FTZ R10, R5, R0 ;  /* 0x00000000050a7220 */ /* 0x000fe20000410000 */
[----:B------:R-:W-:-:S03]  /*17d0*/  FMUL.FTZ R0, R0, 0.5 ;  /* 0x3f00000000007820 */ /* 0x000fc60000410000 */
[----:B------:R-:W-:-:S04]  /*17e0*/  FFMA R5, -R10, R10, R5 ;  /* 0x0000000a0a057223 */ /* 0x000fc80000000105 */
[----:B------:R-:W-:-:S07]  /*17f0*/  FFMA R10, R5, R0, R10 ;  /* 0x00000000050a7223 */ /* 0x000fce000000000a */
.L_x_29:
[----:B------:R-:W1:Y:S01]  /*1800*/  F2F.F64.F32 R10, R10 ;  /* 0x0000000a000a7310 */ /* 0x000e620000201800 */
[----:B------:R-:W-:Y:S01]  /*1810*/  UMOV UR14, 0x88e368f1 ;  /* 0x88e368f1000e7882 */ /* 0x000fe20000000000 */
[----:B------:R-:W-:Y:S02]  /*1820*/  UMOV UR15, 0x3ee4f8b5 ;  /* 0x3ee4f8b5000f7882 */ /* 0x000fe40000000000 */
[----:B-1----:R-:W-:-:S14]  /*1830*/  DSETP.GT.AND P0, PT, R10, UR14, PT ;  /* 0x0000000e0a007e2a */ /* 0x002fdc000bf04000 */
[----:B------:R-:W-:Y:S05]  /*1840*/  @!P0 BRA `(.L_x_30) ;  /* 0x00000000007c8947 */ /* 0x000fea0003800000 */
[----:B------:R-:W1:Y:S02]  /*1850*/  LDCU.64 UR14, c[0x0][0x380] ;  /* 0x00007000ff0e77ac */ /* 0x000e640008000a00 */
[----:B-1----:R-:W-:-:S06]  /*1860*/  UIMAD.WIDE UR14, UR4, 0x4, UR14 ;  /* 0x00000004040e78a5 */ /* 0x002fcc000f8e020e */
        /* <DEDUP_REMOVED lines=23> */
.L_x_31:
[----:B------:R-:W2:Y:S01]  /*19e0*/  F2F.F64.F32 R8, R2 ;  /* 0x0000000200087310 */ /* 0x000ea20000201800 */
[----:B-1----:R-:W-:Y:S01]  /*19f0*/  DADD R22, R22, R6 ;  /* 0x0000000016167229 */ /* 0x002fe20000000006 */
[----:B------:R-:W1:Y:S07]  /*1a00*/  LDC.64 R6, c[0x0][0x390] ;  /* 0x0000e400ff067b82 */ /* 0x000e6e0000000a00 */
[----:B--2---:R-:W-:-:S06]  /*1a10*/  DADD R22, R8, |R22| ;  /* 0x0000000008167229 */ /* 0x004fcc0000000416 */
[----:B------:R-:W1:Y:S02]  /*1a20*/  F2F.F32.F64 R2, R22 ;  /* 0x0000001600027310 */ /* 0x000e640000301000 */
[----:B-1----:R1:W-:Y:S03]  /*1a30*/  STG.E desc[UR16][R6.64], R2 ;  /* 0x0000000206007986 */ /* 0x0023e6000c101910 */
.L_x_30:
[----:B------:R-:W-:-:S12]  /*1a40*/  UIADD3 UR4, UPT, UPT, UR4, 0x1, URZ ;  /* 0x0000000104047890 */ /* 0x000fd8000fffe0ff */
.L_x_18:
[----:B------:R-:W-:Y:S05]  /*1a50*/  BRA.U UP1, `(.L_x_32) ;  /* 0xffffffe501e87547 */ /* 0x000fea000b83ffff */
[----:B------:R-:W-:Y:S05]  /*1a60*/  BRA.U UP0, `(.L_x_33) ;  /* 0xffffffe500c47547 */ /* 0x000fea000b83ffff */
[----:B------:R-:W-:Y:S05]  /*1a70*/  EXIT ;  /* 0x000000000000794d */ /* 0x000fea0003800000 */
        .weak           $__internal_0_$__cuda_sm20_div_rn_f64_full
        .type           $__internal_0_$__cuda_sm20_div_rn_f64_full,@function
        .size           $__internal_0_$__cuda_sm20_div_rn_f64_full,($__internal_1_$__cuda_sm20_sqrt_rn_f32_slowpath - $__internal_0_$__cuda_sm20_div_rn_f64_full)
$__internal_0_$__cuda_sm20_div_rn_f64_full:
[C---:B------:R-:W-:Y:S01]  /*1a80*/  FSETP.GEU.AND P0, PT, |R11|.reuse, 1.469367938527859385e-39, PT ;  /* 0x001000000b00780b */ /* 0x040fe20003f0e200 */
[----:B------:R-:W-:Y:S01]  /*1a90*/  IMAD.MOV.U32 R6, RZ, RZ, 0x1 ;  /* 0x00000001ff067424 */ /* 0x000fe200078e00ff */
[C---:B------:R-:W-:Y:S01]  /*1aa0*/  LOP3.LUT R8, R11.reuse, 0x800fffff, RZ, 0xc0, !PT ;  /* 0x800fffff0b087812 */ /* 0x040fe200078ec0ff */
[----:B------:R-:W-:Y:S01]  /*1ab0*/  IMAD.U32 R12, RZ, RZ, UR20 ;  /* 0x00000014ff0c7e24 */ /* 0x000fe2000f8e00ff */
[----:B------:R-:W-:Y:S02]  /*1ac0*/  MOV R13, UR21 ;  /* 0x00000015000d7c02 */ /* 0x000fe40008000f00 */
[----:B------:R-:W-:Y:S02]  /*1ad0*/  LOP3.LUT R9, R8, 0x3ff00000, RZ, 0xfc, !PT ;  /* 0x3ff0000008097812 */ /* 0x000fe400078efcff */
[----:B------:R-:W-:Y:S02]  /*1ae0*/  MOV R8, R10 ;  /* 0x0000000a00087202 */ /* 0x000fe40000000f00 */
[----:B------:R-:W-:-:S02]  /*1af0*/  LOP3.LUT R24, R11, 0x7ff00000, RZ, 0xc0, !PT ;  /* 0x7ff000000b187812 */ /* 0x000fc400078ec0ff */
[----:B------:R-:W-:Y:S01]  /*1b00*/  LOP3.LUT R5, R13, 0x7ff00000, RZ, 0xc0, !PT ;  /* 0x7ff000000d057812 */ /* 0x000fe200078ec0ff */
[----:B------:R-:W-:Y:S01]  /*1b10*/  @!P0 DMUL R8, R10, 8.98846567431157953865e+307 ;  /* 0x7fe000000a088828 */ /* 0x000fe20000000000 */
[----:B------:R-:W-:Y:S02]  /*1b20*/  MOV R14, R12 ;  /* 0x0000000c000e7202 */ /* 0x000fe40000000f00 */
[----:B------:R-:W-:-:S03]  /*1b30*/  ISETP.GE.U32.AND P1, PT, R5, R24, PT ;  /* 0x000000180500720c */ /* 0x000fc60003f26070 */
[----:B------:R-:W0:Y:S02]  /*1b40*/  MUFU.RCP64H R7, R9 ;  /* 0x0000000900077308 */ /* 0x000e240000001800 */
[----:B0-----:R-:W-:-:S08]  /*1b50*/  DFMA R18, R6, -R8, 1 ;  /* 0x3ff000000612742b */ /* 0x001fd00000000808 */
[----:B------:R-:W-:-:S08]  /*1b60*/  DFMA R18, R18, R18, R18 ;  /* 0x000000121212722b */ /* 0x000fd00000000012 */
[----:B------:R-:W-:Y:S01]  /*1b70*/  DFMA R18, R6, R18, R6 ;  /* 0x000000120612722b */ /* 0x000fe20000000006 */
[----:B------:R-:W-:Y:S02]  /*1b80*/  IMAD.MOV.U32 R6, RZ, RZ, 0x1ca00000 ;  /* 0x1ca00000ff067424 */ /* 0x000fe400078e00ff */
[----:B------:R-:W-:-:S03]  /*1b90*/  IMAD.MOV.U32 R7, RZ, RZ, R5 ;  /* 0x000000ffff077224 */ /* 0x000fc600078e0005 */
[----:B------:R-:W-:Y:S02]  /*1ba0*/  SEL R15, R6, 0x63400000, !P1 ;  /* 0x63400000060f7807 */ /* 0x000fe40004800000 */
[----:B------:R-:W-:Y:S01]  /*1bb0*/  DFMA R16, R18, -R8, 1 ;  /* 0x3ff000001210742b */ /* 0x000fe20000000808 */
[----:B------:R-:W-:Y:S02]  /*1bc0*/  FSETP.GEU.AND P1, PT, |R13|, 1.469367938527859385e-39, PT ;  /* 0x001000000d00780b */ /* 0x000fe40003f2e200 */
[----:B------:R-:W-:-:S05]  /*1bd0*/  LOP3.LUT R15, R15, 0x800fffff, R13, 0xf8, !PT ;  /* 0x800fffff0f0f7812 */ /* 0x000fca00078ef80d */
[----:B------:R-:W-:-:S06]  /*1be0*/  DFMA R16, R18, R16, R18 ;  /* 0x000000101210722b */ /* 0x000fcc0000000012 */
[----:B------:R-:W-:Y:S05]  /*1bf0*/  @P1 BRA `(.L_x_34) ;  /* 0x0000000000201947 */ /* 0x000fea0003800000 */
[----:B------:R-:W-:-:S04]  /*1c00*/  LOP3.LUT R18, R11, 0x7ff00000, RZ, 0xc0, !PT ;  /* 0x7ff000000b127812 */ /* 0x000fc800078ec0ff */
[----:B------:R-:W-:Y:S01]  /*1c10*/  ISETP.GE.U32.AND P1, PT, R5, R18, PT ;  /* 0x000000120500720c */ /* 0x000fe20003f26070 */
[----:B------:R-:W-:-:S03]  /*1c20*/  IMAD.MOV.U32 R18, RZ, RZ, RZ ;  /* 0x000000ffff127224 */ /* 0x000fc600078e00ff */
[----:B------:R-:W-:-:S04]  /*1c30*/  SEL R7, R6, 0x63400000, !P1 ;  /* 0x6340000006077807 */ /* 0x000fc80004800000 */
[----:B------:R-:W-:-:S04]  /*1c40*/  LOP3.LUT R7, R7, 0x80000000, R13, 0xf8, !PT ;  /* 0x8000000007077812 */ /* 0x000fc800078ef80d */
[----:B------:R-:W-:-:S06]  /*1c50*/  LOP3.LUT R19, R7, 0x100000, RZ, 0xfc, !PT ;  /* 0x0010000007137812 */ /* 0x000fcc00078efcff */
[----:B------:R-:W-:-:S10]  /*1c60*/  DFMA R14, R14, 2, -R18 ;  /* 0x400000000e0e782b */ /* 0x000fd40000000812 */
[----:B------:R-:W-:-:S07]  /*1c70*/  LOP3.LUT R7, R15, 0x7ff00000, RZ, 0xc0, !PT ;  /* 0x7ff000000f077812 */ /* 0x000fce00078ec0ff */
.L_x_34:
[----:B------:R-:W-:Y:S01]  /*1c80*/  IADD3 R25, PT, PT, R7, -0x1, RZ ;  /* 0xffffffff07197810 */ /* 0x000fe20007ffe0ff */
[----:B------:R-:W-:Y:S01]  /*1c90*/  DMUL R18, R16, R14 ;  /* 0x0000000e10127228 */ /* 0x000fe20000000000 */
[----:B------:R-:W-:Y:S02]  /*1ca0*/  @!P0 LOP3.LUT R24, R9, 0x7ff00000, RZ, 0xc0, !PT ;  /* 0x7ff0000009188812 */ /* 0x000fe400078ec0ff */
[----:B------:R-:W-:-:S03]  /*1cb0*/  ISETP.GT.U32.AND P0, PT, R25, 0x7feffffe, PT ;  /* 0x7feffffe1900780c */ /* 0x000fc60003f04070 */
[----:B------:R-:W-:Y:S02]  /*1cc0*/  VIADD R25, R24, 0xffffffff ;  /* 0xffffffff18197836 */ /* 0x000fe40000000000 */
[----:B------:R-:W-:-:S03]  /*1cd0*/  DFMA R20, R18, -R8, R14 ;  /* 0x800000081214722b */ /* 0x000fc6000000000e */
[----:B------:R-:W-:-:S05]  /*1ce0*/  ISETP.GT.U32.OR P0, PT, R25, 0x7feffffe, P0 ;  /* 0x7feffffe1900780c */ /* 0x000fca0000704470 */
[----:B------:R-:W-:-:S08]  /*1cf0*/  DFMA R20, R16, R20, R18 ;  /* 0x000000141014722b */ /* 0x000fd00000000012 */
[----:B------:R-:W-:Y:S05]  /*1d00*/  @P0 BRA `(.L_x_35) ;  /* 0x00000000006c0947 */ /* 0x000fea0003800000 */
[----:B------:R-:W-:-:S04]  /*1d10*/  LOP3.LUT R12, R11, 0x7ff00000, RZ, 0xc0, !PT ;  /* 0x7ff000000b0c7812 */ /* 0x000fc800078ec0ff */
[CC--:B------:R-:W-:Y:S02]  /*1d20*/  VIADDMNMX R7, R5.reuse, -R12.reuse, 0xb9600000, !PT ;  /* 0xb960000005077446 */ /* 0x0c0fe4000780090c */
[----:B------:R-:W-:Y:S02]  /*1d30*/  ISETP.GE.U32.AND P0, PT, R5, R12, PT ;  /* 0x0000000c0500720c */ /* 0x000fe40003f06070 */
[----:B------:R-:W-:Y:S02]  /*1d40*/  VIMNMX R5, PT, PT, R7, 0x46a00000, PT ;  /* 0x46a0000007057848 */ /* 0x000fe40003fe0100 */
[----:B------:R-:W-:-:S04]  /*1d50*/  SEL R6, R6, 0x63400000, !P0 ;  /* 0x6340000006067807 */ /* 0x000fc80004000000 */
[----:B------:R-:W-:Y:S02]  /*1d60*/  IADD3 R5, PT, PT, -R6, R5, RZ ;  /* 0x0000000506057210 */ /* 0x000fe40007ffe1ff */
[----:B------:R-:W-:-:S03]  /*1d70*/  MOV R6, RZ ;  /* 0x000000ff00067202 */ /* 0x000fc60000000f00 */
[----:B------:R-:W-:-:S06]  /*1d80*/  VIADD R7, R5, 0x7fe00000 ;  /* 0x7fe0000005077836 */ /* 0x000fcc0000000000 */
[----:B------:R-:W-:-:S10]  /*1d90*/  DMUL R16, R20, R6 ;  /* 0x0000000614107228 */ /* 0x000fd40000000000 */
[----:B------:R-:W-:-:S13]  /*1da0*/  FSETP.GTU.AND P0, PT, |R17|, 1.469367938527859385e-39, PT ;  /* 0x001000001100780b */ /* 0x000fda0003f0c200 */
[----:B------:R-:W-:Y:S05]  /*1db0*/  @P0 BRA `(.L_x_36) ;  /* 0x0000000000940947 */ /* 0x000fea0003800000 */
[----:B------:R-:W-:-:S06]  /*1dc0*/  DFMA R8, R20, -R8, R14 ;  /* 0x800000081408722b */ /* 0x000fcc000000000e */
[----:B------:R-:W-:-:S04]  /*1dd0*/  IMAD.MOV.U32 R8, RZ, RZ, RZ ;  /* 0x000000ffff087224 */ /* 0x000fc800078e00ff */
[C---:B------:R-:W-:Y:S02]  /*1de0*/  FSETP.NEU.AND P0, PT, R9.reuse, RZ, PT ;  /* 0x000000ff0900720b */ /* 0x040fe40003f0d000 */
[----:B------:R-:W-:-:S04]  /*1df0*/  LOP3.LUT R11, R9, 0x80000000, R11, 0x48, !PT ;  /* 0x80000000090b7812 */ /* 0x000fc800078e480b */
[----:B------:R-:W-:-:S07]  /*1e00*/  LOP3.LUT R9, R11, R7, RZ, 0xfc, !PT ;  /* 0x000000070b097212 */ /* 0x000fce00078efcff */
[----:B------:R-:W-:Y:S05]  /*1e10*/  @!P0 BRA `(.L_x_36) ;  /* 0x00000000007c8947 */ /* 0x000fea0003800000 */
[C---:B------:R-:W-:Y:S01]  /*1e20*/  IADD3 R7, PT, PT, -R5.reuse, RZ, RZ ;  /* 0x000000ff05077210 */ /* 0x040fe20007ffe1ff */
[----:B------:R-:W-:Y:S01]  /*1e30*/  IMAD.MOV.U32 R6, RZ, RZ, RZ ;  /* 0x000000ffff067224 */ /* 0x000fe200078e00ff */
[----:B------:R-:W-:Y:S01]  /*1e40*/  DMUL.RP R8, R20, R8 ;  /* 0x0000000814087228 */ /* 0x000fe20000008000 */
[----:B------:R-:W-:-:S04]  /*1e50*/  IADD3 R5, PT, PT, -R5, -0x43300000, RZ ;  /* 0xbcd0000005057810 */ /* 0x000fc80007ffe1ff */
[----:B------:R-:W-:-:S05]  /*1e60*/  DFMA R6, R16, -R6, R20 ;  /* 0x800000061006722b */ /* 0x000fca0000000014 */
[----:B------:R-:W-:-:S05]  /*1e70*/  LOP3.LUT R11, R9, R11, RZ, 0x3c, !PT ;  /* 0x0000000b090b7212 */ /* 0x000fca00078e3cff */
[----:B------:R-:W-:-:S04]  /*1e80*/  FSETP.NEU.AND P0, PT, |R7|, R5, PT ;  /* 0x000000050700720b */ /* 0x000fc80003f0d200 */
[----:B------:R-:W-:Y:S02]  /*1e90*/  FSEL R16, R8, R16, !P0 ;  /* 0x0000001008107208 */ /* 0x000fe40004000000 */
[----:B------:R-:W-:Y:S01]  /*1ea0*/  FSEL R17, R11, R17, !P0 ;  /* 0x000000110b117208 */ /* 0x000fe20004000000 */
[----:B------:R-:W-:Y:S06]  /*1eb0*/  BRA `(.L_x_36) ;  /* 0x0000000000547947 */ /* 0x000fec0003800000 */
.L_x_35:
[----:B------:R-:W-:-:S14]  /*1ec0*/  DSETP.NAN.AND P0, PT, R12, R12, PT ;  /* 0x0000000c0c00722a */ /* 0x000fdc0003f08000 */
[----:B------:R-:W-:Y:S05]  /*1ed0*/  @P0 BRA `(.L_x_37) ;  /* 0x0000000000440947 */ /* 0x000fea0003800000 */
[----:B------:R-:W-:-:S14]  /*1ee0*/  DSETP.NAN.AND P0, PT, R10, R10, PT ;  /* 0x0000000a0a00722a */ /* 0x000fdc0003f08000 */
[----:B------:R-:W-:Y:S05]  /*1ef0*/  @P0 BRA `(.L_x_38) ;  /* 0x0000000000300947 */ /* 0x000fea0003800000 */
[----:B------:R-:W-:Y:S01]  /*1f00*/  ISETP.NE.AND P0, PT, R7, R24, PT ;  /* 0x000000180700720c */ /* 0x000fe20003f05270 */
[----:B------:R-:W-:Y:S01]  /*1f10*/  IMAD.MOV.U32 R17, RZ, RZ, -0x80000 ;  /* 0xfff80000ff117424 */ /* 0x000fe200078e00ff */
[----:B------:R-:W-:-:S11]  /*1f20*/  MOV R16, 0x0 ;  /* 0x0000000000107802 */ /* 0x000fd60000000f00 */
[----:B------:R-:W-:Y:S05]  /*1f30*/  @!P0 BRA `(.L_x_36) ;  /* 0x0000000000348947 */ /* 0x000fea0003800000 */
[----:B------:R-:W-:Y:S02]  /*1f40*/  ISETP.NE.AND P0, PT, R7, 0x7ff00000, PT ;  /* 0x7ff000000700780c */ /* 0x000fe40003f05270 */
[----:B------:R-:W-:Y:S02]  /*1f50*/  LOP3.LUT R17, R13, 0x80000000, R11, 0x48, !PT ;  /* 0x800000000d117812 */ /* 0x000fe400078e480b */
[----:B------:R-:W-:-:S13]  /*1f60*/  ISETP.EQ.OR P0, PT, R24, RZ, !P0 ;  /* 0x000000ff1800720c */ /* 0x000fda0004702670 */
[----:B------:R-:W-:Y:S02]  /*1f70*/  @P0 LOP3.LUT R5, R17, 0x7ff00000, RZ, 0xfc, !PT ;  /* 0x7ff0000011050812 */ /* 0x000fe400078efcff */
[----:B------:R-:W-:Y:S01]  /*1f80*/  @!P0 MOV R16, RZ ;  /* 0x000000ff00108202 */ /* 0x000fe20000000f00 */
[----:B------:R-:W-:Y:S01]  /*1f90*/  @P0 IMAD.MOV.U32 R16, RZ, RZ, RZ ;  /* 0x000000ffff100224 */ /* 0x000fe200078e00ff */
[----:B------:R-:W-:Y:S01]  /*1fa0*/  @P0 MOV R17, R5 ;  /* 0x0000000500110202 */ /* 0x000fe20000000f00 */
[----:B------:R-:W-:Y:S06]  /*1fb0*/  BRA `(.L_x_36) ;  /* 0x0000000000147947 */ /* 0x000fec0003800000 */
.L_x_38:
[----:B------:R-:W-:Y:S01]  /*1fc0*/  LOP3.LUT R17, R11, 0x80000, RZ, 0xfc, !PT ;  /* 0x000800000b117812 */ /* 0x000fe200078efcff */
[----:B------:R-:W-:Y:S01]  /*1fd0*/  IMAD.MOV.U32 R16, RZ, RZ, R10 ;  /* 0x000000ffff107224 */ /* 0x000fe200078e000a */
[----:B------:R-:W-:Y:S06]  /*1fe0*/  BRA `(.L_x_36) ;  /* 0x0000000000087947 */ /* 0x000fec0003800000 */
.L_x_37:
[----:B------:R-:W-:Y:S02]  /*1ff0*/  LOP3.LUT R17, R13, 0x80000, RZ, 0xfc, !PT ;  /* 0x000800000d117812 */ /* 0x000fe400078efcff */
[----:B------:R-:W-:-:S07]  /*2000*/  MOV R16, R12 ;  /* 0x0000000c00107202 */ /* 0x000fce0000000f00 */
.L_x_36:
[----:B------:R-:W-:Y:S01]  /*2010*/  IMAD.MOV.U32 R6, RZ, RZ, R0 ;  /* 0x000000ffff067224 */ /* 0x000fe200078e0000 */
[----:B------:R-:W-:-:S04]  /*2020*/  MOV R7, 0x0 ;  /* 0x0000000000077802 */ /* 0x000fc80000000f00 */
[----:B------:R-:W-:Y:S05]  /*2030*/  RET.REL.NODEC R6 `(_Z9check_phiPfifS_) ;  /* 0xffffffdc06f07950 */ /* 0x000fea0003c3ffff */
        .weak           $__internal_1_$__cuda_sm20_sqrt_rn_f32_slowpath
        .type           $__internal_1_$__cuda_sm20_sqrt_rn_f32_slowpath,@function
        .size           $__internal_1_$__cuda_sm20_sqrt_rn_f32_slowpath,(.L_x_59 - $__internal_1_$__cuda_sm20_sqrt_rn_f32_slowpath)
$__internal_1_$__cuda_sm20_sqrt_rn_f32_slowpath:
[----:B------:R-:W-:-:S13]  /*2040*/  LOP3.LUT P0, RZ, R0, 0x7fffffff, RZ, 0xc0, !PT ;  /* 0x7fffffff00ff7812 */ /* 0x000fda000780c0ff */
[----:B------:R-:W-:Y:S01]  /*2050*/  @!P0 IMAD.MOV.U32 R5, RZ, RZ, R0 ;  /* 0x000000ffff058224 */ /* 0x000fe200078e0000 */
[----:B------:R-:W-:Y:S06]  /*2060*/  @!P0 BRA `(.L_x_39) ;  /* 0x0000000000448947 */ /* 0x000fec0003800000 */
[----:B------:R-:W-:-:S13]  /*2070*/  FSETP.GEU.FTZ.AND P0, PT, R0, RZ, PT ;  /* 0x000000ff0000720b */ /* 0x000fda0003f1e000 */
[----:B------:R-:W-:Y:S01]  /*2080*/  @!P0 MOV R5, 0x7fffffff ;  /* 0x7fffffff00058802 */ /* 0x000fe20000000f00 */
[----:B------:R-:W-:Y:S06]  /*2090*/  @!P0 BRA `(.L_x_39) ;  /* 0x0000000000388947 */ /* 0x000fec0003800000 */
[----:B------:R-:W-:-:S13]  /*20a0*/  FSETP.GTU.FTZ.AND P0, PT, |R0|, +INF , PT ;  /* 0x7f8000000000780b */ /* 0x000fda0003f1c200 */
[----:B------:R-:W-:Y:S01]  /*20b0*/  @P0 FADD.FTZ R5, R0, 1 ;  /* 0x3f80000000050421 */ /* 0x000fe20000010000 */
[----:B------:R-:W-:Y:S06]  /*20c0*/  @P0 BRA `(.L_x_39) ;  /* 0x00000000002c0947 */ /* 0x000fec0003800000 */
[----:B------:R-:W-:-:S13]  /*20d0*/  FSETP.NEU.FTZ.AND P0, PT, |R0|, +INF , PT ;  /* 0x7f8000000000780b */ /* 0x000fda0003f1d200 */
[----:B------:R-:W-:Y:S01]  /*20e0*/  @!P0 IMAD.MOV.U32 R5, RZ, RZ, R0 ;  /* 0x000000ffff058224 */ /* 0x000fe200078e0000 */
[----:B------:R-:W-:Y:S06]  /*20f0*/  @!P0 BRA `(.L_x_39) ;  /* 0x0000000000208947 */ /* 0x000fec0003800000 */
[----:B------:R-:W-:-:S04]  /*2100*/  FFMA R0, R0, 1.84467440737095516160e+19, RZ ;  /* 0x5f80000000007823 */ /* 0x000fc800000000ff */
[----:B------:R-:W0:Y:S02]  /*2110*/  MUFU.RSQ R5, R0 ;  /* 0x0000000000057308 */ /* 0x000e240000001400 */
[----:B0-----:R-:W-:Y:S01]  /*2120*/  FMUL.FTZ R7, R0, R5 ;  /* 0x0000000500077220 */ /* 0x001fe20000410000 */
[----:B------:R-:W-:-:S03]  /*2130*/  FMUL.FTZ R5, R5, 0.5 ;  /* 0x3f00000005057820 */ /* 0x000fc60000410000 */
[----:B------:R-:W-:-:S04]  /*2140*/  FADD.FTZ R6, -R7, -RZ ;  /* 0x800000ff07067221 */ /* 0x000fc80000010100 */
[----:B------:R-:W-:-:S04]  /*2150*/  FFMA R6, R7, R6, R0 ;  /* 0x0000000607067223 */ /* 0x000fc80000000000 */
[----:B------:R-:W-:-:S04]  /*2160*/  FFMA R5, R6, R5, R7 ;  /* 0x0000000506057223 */ /* 0x000fc80000000007 */
[----:B------:R-:W-:-:S07]  /*2170*/  FMUL.FTZ R5, R5, 2.3283064365386962891e-10 ;  /* 0x2f80000005057820 */ /* 0x000fce0000410000 */
.L_x_39:
[----:B------:R-:W-:Y:S02]  /*2180*/  HFMA2 R7, -RZ, RZ, 0, 0 ;  /* 0x00000000ff077431 */ /* 0x000fe400000001ff */
[----:B------:R-:W-:Y:S01]  /*2190*/  IMAD.MOV.U32 R6, RZ, RZ, R8 ;  /* 0x000000ffff067224 */ /* 0x000fe200078e0008 */
[----:B------:R-:W-:-:S03]  /*21a0*/  MOV R10, R5 ;  /* 0x00000005000a7202 */ /* 0x000fc60000000f00 */
[----:B------:R-:W-:Y:S05]  /*21b0*/  RET.REL.NODEC R6 `(_Z9check_phiPfifS_) ;  /* 0xffffffdc06907950 */ /* 0x000fea0003c3ffff */
.L_x_40:
[----:B------:R-:W-:-:S00]  /*21c0*/  BRA `(.L_x_40) ;  /* 0xfffffffc00fc7947 */ /* 0x000fc0000383ffff */
[----:B------:R-:W-:-:S00]  /*21d0*/  NOP ;  /* 0x0000000000007918 */ /* 0x000fc00000000000 */
        /* <DEDUP_REMOVED lines=10> */
.L_x_59:


//--------------------- .text._Z11fill_chargePfif --------------------------
	.section	.text._Z11fill_chargePfif,"ax",@progbits
	.align	128
        .global         _Z11fill_chargePfif
        .type           _Z11fill_chargePfif,@function
        .size           _Z11fill_chargePfif,(.L_x_61 - _Z11fill_chargePfif)
        .other          _Z11fill_chargePfif,@"STO_CUDA_ENTRY STV_DEFAULT"
_Z11fill_chargePfif:
.text._Z11fill_chargePfif:
[----:B------:R-:W-:Y:S01]  /*0000*/  LDC R1, c[0x0][0x37c] ;  /* 0x0000df00ff017b82 */ /* 0x000fe20000000800 */
[----:B------:R-:W0:Y:S01]  /*0010*/  LDCU UR4, c[0x0][0x388] ;  /* 0x00007100ff0477ac */ /* 0x000e220008000800 */
[----:B------:R-:W1:Y:S01]  /*0020*/  LDCU.64 UR6, c[0x0][0x358] ;  /* 0x00006b00ff0677ac */ /* 0x000e620008000a00 */
[----:B0-----:R-:W-:-:S05]  /*0030*/  IMAD.U32 R0, RZ, RZ, UR4 ;  /* 0x00000004ff007e24 */ /* 0x001fca000f8e00ff */
[----:B------:R-:W-:-:S13]  /*0040*/  ISETP.GE.AND P0, PT, R0, 0x1, PT ;  /* 0x000000010000780c */ /* 0x000fda0003f06270 */
[----:B-1----:R-:W-:Y:S05]  /*0050*/  @!P0 BRA `(.L_x_41) ;  /* 0x0000000400508947 */ /* 0x002fea0003800000 */
[C---:B------:R-:W-:Y:S01]  /*0060*/  LOP3.LUT R10, R0.reuse, 0xf, RZ, 0xc0, !PT ;  /* 0x0000000f000a7812 */ /* 0x040fe200078ec0ff */
[----:B------:R-:W-:Y:S01]  /*0070*/  HFMA2 R7, -RZ, RZ, 0, 0 ;  /* 0x00000000ff077431 */ /* 0x000fe200000001ff */
[C---:B------:R-:W-:Y:S01]  /*0080*/  LOP3.LUT R11, R0.reuse, 0x7, RZ, 0xc0, !PT ;  /* 0x00000007000b7812 */ /* 0x040fe200078ec0ff */
[----:B------:R-:W-:Y:S01]  /*0090*/  UMOV UR4, URZ ;  /* 0x000000ff00047c82 */ /* 0x000fe20008000000 */
[----:B------:R-:W-:Y:S01]  /*00a0*/  LOP3.LUT R6, R0, 0x3, RZ, 0xc0, !PT ;  /* 0x0000000300067812 */ /* 0x000fe200078ec0ff */
[----:B------:R-:W-:Y:S02]  /*00b0*/  VIADD R2, R10, 0xffffffff ;  /* 0xffffffff0a027836 */ /* 0x000fe40000000000 */
[----:B------:R-:W-:-:S03]  /*00c0*/  VIADD R3, R11, 0xffffffff ;  /* 0xffffffff0b037836 */ /* 0x000fc60000000000 */
[----:B------:R-:W-:Y:S02]  /*00d0*/  ISETP.GE.U32.AND P0, PT, R2, 0x7, PT ;  /* 0x000000070200780c */ /* 0x000fe40003f06070 */
[----:B------:R-:W-:Y:S02]  /*00e0*/  LOP3.LUT R2, R0, 0x7ffffff0, RZ, 0xc0, !PT ;  /* 0x7ffffff000027812 */ /* 0x000fe400078ec0ff */
[----:B------:R-:W-:-:S03]  /*00f0*/  ISETP.GE.U32.AND P1, PT, R3, 0x3, PT ;  /* 0x000000030300780c */ /* 0x000fc60003f26070 */
[----:B------:R-:W-:-:S10]  /*0100*/  IMAD.MOV R9, RZ, RZ, -R2 ;  /* 0x000000ffff097224 */ /* 0x000fd400078e0a02 */
.L_x_48:
[----:B0-----:R-:W0:Y:S01]  /*0110*/  LDCU UR5, c[0x0][0x388] ;  /* 0x00007100ff0577ac */ /* 0x001e220008000800 */
[----:B------:R-:W-:-:S04]  /*0120*/  UIADD3 UR4, UPT, UPT, UR4, 0x1, URZ ;  /* 0x0000000104047890 */ /* 0x000fc8000fffe0ff */
[----:B0-----:R-:W-:-:S03]  /*0130*/  UISETP.NE.AND UP0, UPT, UR4, UR5, UPT ;  /* 0x000000050400728c */ /* 0x001fc6000bf05270 */
[----:B-1234-:R-:W-:-:S08]  /*0140*/  UMOV UR5, URZ ;  /* 0x000000ff00057c82 */ /* 0x01efd00008000000 */
.L_x_47:
[----:B0-----:R-:W0:Y:S01]  /*0150*/  LDC R0, c[0x0][0x388] ;  /* 0x0000e200ff007b82 */ /* 0x001e220000000800 */
[----:B------:R-:W-:Y:S01]  /*0160*/  UIADD3 UR5, UPT, UPT, UR5, 0x1, URZ ;  /* 0x0000000105057890 */ /* 0x000fe2000fffe0ff */
[----:B------:R-:W-:Y:S02]  /*0170*/  ISETP.NE.AND P2, PT, R10, RZ, PT ;  /* 0x000000ff0a00720c */ /* 0x000fe40003f45270 */
[----:B0-----:R-:W-:-:S03]  /*0180*/  ISETP.GE.U32.AND P4, PT, R0, 0x10, PT ;  /* 0x000000100000780c */ /* 0x001fc60003f86070 */
[----:B------:R-:W-:-:S10]  /*0190*/  ISETP.NE.AND P3, PT, R0, UR5, PT ;  /* 0x0000000500007c0c */ /* 0x000fd4000bf65270 */
[----:B-1234-:R-:W-:Y:S05]  /*01a0*/  @!P4 BRA `(.L_x_42) ;  /* 0x00000000005cc947 */ /* 0x01efea0003800000 */
[----:B------:R-:W0:Y:S01]  /*01b0*/  LDC.64 R4, c[0x0][0x380] ;  /* 0x0000e000ff047b82 */ /* 0x000e220000000a00 */
[----:B------:R-:W-:-:S07]  /*01c0*/  IMAD.MOV.U32 R8, RZ, RZ, R9 ;  /* 0x000000ffff087224 */ /* 0x000fce00078e0009 */
.L_x_43:
[----:B------:R-:W-:Y:S01]  /*01d0*/  IADD3 R8, PT, PT, R8, 0x10, RZ ;  /* 0x0000001008087810 */ /* 0x000fe20007ffe0ff */
[----:B01----:R-:W-:-:S03]  /*01e0*/  IMAD.WIDE R2, R7, 0x4, R4 ;  /* 0x0000000407027825 */ /* 0x003fc600078e0204 */
[----:B------:R-:W-:Y:S01]  /*01f0*/  ISETP.NE.AND P4, PT, R8, RZ, PT ;  /* 0x000000ff0800720c */ /* 0x000fe20003f85270 */
[----:B------:R-:W-:Y:S01]  /*0200*/  VIADD R7, R7, 0x10 ;  /* 0x0000001007077836 */ /* 0x000fe20000000000 */
[----:B------:R1:W-:Y:S04]  /*0210*/  STG.E desc[UR6][R2.64], RZ ;  /* 0x000000ff02007986 */ /* 0x0003e8000c101906 */
        /* <DEDUP_REMOVED lines=14> */
[----:B------:R1:W-:Y:S01]  /*0300*/  STG.E desc[UR6][R2.64+0x3c], RZ ;  /* 0x00003cff02007986 */ /* 0x0003e2000c101906 */
[----:B------:R-:W-:Y:S05]  /*0310*/  @P4 BRA `(.L_x_43) ;  /* 0xfffffffc00ac4947 */ /* 0x000fea000383ffff */
.L_x_42:
[----:B------:R-:W-:Y:S05]  /*0320*/  @!P2 BRA `(.L_x_44) ;  /* 0x000000000094a947 */ /* 0x000fea0003800000 */
[----:B------:R-:W-:Y:S01]  /*0330*/  ISETP.NE.AND P2, PT, R11, RZ, PT ;  /* 0x000000ff0b00720c */ /* 0x000fe20003f45270 */
[----:B------:R-:W-:-:S12]  /*0340*/  @!P0 BRA `(.L_x_45) ;  /* 0x00000000002c8947 */ /* 0x000fd80003800000 */
[----:B-1----:R-:W0:Y:S02]  /*0350*/  LDC.64 R2, c[0x0][0x380] ;  /* 0x0000e000ff027b82 */ /* 0x002e240000000a00 */
[----:B0-----:R-:W-:-:S04]  /*0360*/  IMAD.WIDE R2, R7, 0x4, R2 ;  /* 0x0000000407027825 */ /* 0x001fc800078e0202 */
        /* <DEDUP_REMOVED lines=8> */
[----:B------:R0:W-:Y:S02]  /*03f0*/  STG.E desc[UR6][R2.64+0x1c], RZ ;  /* 0x00001cff02007986 */ /* 0x0001e4000c101906 */
.L_x_45:
[----:B------:R-:W-:Y:S05]  /*0400*/  @!P2 BRA `(.L_x_44) ;  /* 0x00000000005ca947 */ /* 0x000fea0003800000 */
[----:B------:R-:W-:Y:S02]  /*0410*/  ISETP.NE.AND P2, PT, R6, RZ, PT ;  /* 0x000000ff0600720c */ /* 0x000fe40003f45270 */
[----:B------:R-:W-:Y:S01]  /*0420*/  MOV R5, R7 ;  /* 0x0000000700057202 */ /* 0x000fe20000000f00 */
[----:B------:R-:W-:Y:S10]  /*0430*/  @!P1 BRA `(.L_x_46) ;  /* 0x0000000000209947 */ /* 0x000ff40003800000 */
[----:B01----:R-:W0:Y:S02]  /*0440*/  LDC.64 R2, c[0x0][0x380] ;  /* 0x0000e000ff027b82 */ /* 0x003e240000000a00 */
[----:B0-----:R-:W-:-:S04]  /*0450*/  IMAD.WIDE R2, R7, 0x4, R2 ;  /* 0x0000000407027825 */ /* 0x001fc800078e0202 */
[----:B------:R-:W-:Y:S01]  /*0460*/  VIADD R7, R7, 0x4 ;  /* 0x0000000407077836 */ /* 0x000fe20000000000 */
[----:B------:R2:W-:Y:S03]  /*0470*/  STG.E desc[UR6][R2.64], RZ ;  /* 0x000000ff02007986 */ /* 0x0005e6000c101906 */
[----:B------:R-:W-:Y:S01]  /*0480*/  IMAD.MOV.U32 R5, RZ, RZ, R7 ;  /* 0x000000ffff057224 */ /* 0x000fe200078e0007 */
[----:B------:R2:W-:Y:S04]  /*0490*/  STG.E desc[UR6][R2.64+0x4], RZ ;  /* 0x000004ff02007986 */ /* 0x0005e8000c101906 */
[----:B------:R2:W-:Y:S04]  /*04a0*/  STG.E desc[UR6][R2.64+0x8], RZ ;  /* 0x000008ff02007986 */ /* 0x0005e8000c101906 */
[----:B------:R2:W-:Y:S02]  /*04b0*/  STG.E desc[UR6][R2.64+0xc], RZ ;  /* 0x00000cff02007986 */ /* 0x0005e4000c101906 */
.L_x_46:
[----:B------:R-:W-:Y:S05]  /*04c0*/  @!P2 BRA `(.L_x_44) ;  /* 0x00000000002ca947 */ /* 0x000fea0003800000 */
[----:B012---:R-:W0:Y:S01]  /*04d0*/  LDC.64 R2, c[0x0][0x380] ;  /* 0x0000e000ff027b82 */ /* 0x007e220000000a00 */
[----:B------:R-:W-:Y:S02]  /*04e0*/  ISETP.NE.AND P2, PT, R6, 0x1, PT ;  /* 0x000000010600780c */ /* 0x000fe40003f45270 */
[C---:B------:R-:W-:Y:S01]  /*04f0*/  IADD3 R7, PT, PT, R5.reuse, 0x1, RZ ;  /* 0x0000000105077810 */ /* 0x040fe20007ffe0ff */
[----:B0-----:R-:W-:-:S05]  /*0500*/  IMAD.WIDE R2, R5, 0x4, R2 ;  /* 0x0000000405027825 */ /* 0x001fca00078e0202 */
[----:B------:R3:W-:Y:S05]  /*0510*/  STG.E desc[UR6][R2.64], RZ ;  /* 0x000000ff02007986 */ /* 0x0007ea000c101906 */
[----:B------:R-:W-:Y:S05]  /*0520*/  @!P2 BRA `(.L_x_44) ;  /* 0x000000000014a947 */ /* 0x000fea0003800000 */
[----:B------:R-:W-:Y:S01]  /*0530*/  ISETP.NE.AND P2, PT, R6, 0x2, PT ;  /* 0x000000020600780c */ /* 0x000fe20003f45270 */
[----:B------:R4:W-:Y:S01]  /*0540*/  STG.E desc[UR6][R2.64+0x4], RZ ;  /* 0x000004ff02007986 */ /* 0x0009e2000c101906 */
[----:B------:R-:W-:-:S11]  /*0550*/  VIADD R7, R5, 0x2 ;  /* 0x0000000205077836 */ /* 0x000fd60000000000 */
[----:B------:R4:W-:Y:S01]  /*0560*/  @P2 STG.E desc[UR6][R2.64+0x8], RZ ;  /* 0x000008ff02002986 */ /* 0x0009e2000c101906 */
[----:B------:R-:W-:-:S07]  /*0570*/  @P2 VIADD R7, R5, 0x3 ;  /* 0x0000000305072836 */ /* 0x000fce0000000000 */
.L_x_44:
[----:B------:R-:W-:Y:S05]  /*0580*/  @P3 BRA `(.L_x_47) ;  /* 0xfffffff800f03947 */ /* 0x000fea000383ffff */
[----:B------:R-:W-:Y:S05]  /*0590*/  BRA.U UP0, `(.L_x_48) ;  /* 0xfffffff900dc7547 */ /* 0x000fea000b83ffff */
.L_x_41:
[----:B01234-:R-:W0:Y:S01]  /*05a0*/  LDC.64 R2, c[0x0][0x380] ;  /* 0x0000e000ff027b82 */ /* 0x01fe220000000a00 */
[----:B------:R-:W-:Y:S01]  /*05b0*/  LEA.HI R4, R0, R0, RZ, 0x1 ;  /* 0x0000000000047211 */ /* 0x000fe200078f08ff */
[----:B------:R-:W-:-:S03]  /*05c0*/  IMAD.MOV.U32 R7, RZ, RZ, 0x3f800000 ;  /* 0x3f800000ff077424 */ /* 0x000fc600078e00ff */
[----:B------:R-:W-:-:S05]  /*05d0*/  SHF.R.S32.HI R5, RZ, 0x1, R4 ;  /* 0x00000001ff057819 */ /* 0x000fca0000011404 */
[----:B------:R-:W-:-:S05]  /*05e0*/  IMAD R4, R5, R0, RZ ;  /* 0x0000000005047224 */ /* 0x000fca00078e02ff */
[----:B------:R-:W-:-:S05]  /*05f0*/  IADD3 R5, PT, PT, R5, R4, RZ ;  /* 0x0000000405057210 */ /* 0x000fca0007ffe0ff */
[----:B------:R-:W-:-:S04]  /*0600*/  IMAD R5, R4, R0, R5 ;  /* 0x0000000004057224 */ /* 0x000fc800078e0205 */
[----:B0-----:R-:W-:-:S05]  /*0610*/  IMAD.WIDE R2, R5, 0x4, R2 ;  /* 0x0000000405027825 */ /* 0x001fca00078e0202 */
[----:B------:R-:W-:Y:S01]  /*0620*/  STG.E desc[UR6][R2.64], R7 ;  /* 0x0000000702007986 */ /* 0x000fe2000c101906 */
[----:B------:R-:W-:Y:S05]  /*0630*/  EXIT ;  /* 0x000000000000794d */ /* 0x000fea0003800000 */
.L_x_49:
        /* <DEDUP_REMOVED lines=12> */
.L_x_61:


//--------------------- .text._Z8fill_epsPfif     --------------------------
	.section	.text._Z8fill_epsPfif,"ax",@progbits
	.align	128
        .global         _Z8fill_epsPfif
        .type           _Z8fill_epsPfif,@function
        .size           _Z8fill_epsPfif,(.L_x_62 - _Z8fill_epsPfif)
        .other          _Z8fill_epsPfif,@"STO_CUDA_ENTRY STV_DEFAULT"
_Z8fill_epsPfif:
.text._Z8fill_epsPfif:
[----:B------:R-:W-:Y:S08]  /*0000*/  LDC R1, c[0x0][0x37c] ;  /* 0x0000df00ff017b82 */ /* 0x000ff00000000800 */
[----:B------:R-:W0:Y:S02]  /*0010*/  LDC R0, c[0x0][0x388] ;  /* 0x0000e200ff007b82 */ /* 0x000e240000000800 */
[----:B0-----:R-:W-:-:S13]  /*0020*/  ISETP.GE.AND P0, PT, R0, 0x1, PT ;  /* 0x000000010000780c */ /* 0x001fda0003f06270 */
[----:B------:R-:W-:Y:S05]  /*0030*/  @!P0 EXIT ;  /* 0x000000000000894d */ /* 0x000fea0003800000 */
[C---:B------:R-:W-:Y:S01]  /*0040*/  LOP3.LUT R9, R0.reuse, 0xf, RZ, 0xc0, !PT ;  /* 0x0000000f00097812 */ /* 0x040fe200078ec0ff */
[----:B------:R-:W-:Y:S01]  /*0050*/  IMAD.MOV.U32 R7, RZ, RZ, RZ ;  /* 0x000000ffff077224 */ /* 0x000fe200078e00ff */
[----:B------:R-:W-:Y:S01]  /*0060*/  LOP3.LUT R10, R0, 0x7, RZ, 0xc0, !PT ;  /* 0x00000007000a7812 */ /* 0x000fe200078ec0ff */
[----:B------:R-:W0:Y:S02]  /*0070*/  LDCU.64 UR6, c[0x0][0x358] ;  /* 0x00006b00ff0677ac */ /* 0x000e240008000a00 */
[----:B------:R-:W-:Y:S02]  /*0080*/  VIADD R2, R9, 0xffffffff ;  /* 0xffffffff09027836 */ /* 0x000fe40000000000 */
[----:B------:R-:W-:Y:S01]  /*0090*/  VIADD R3, R10, 0xffffffff ;  /* 0xffffffff0a037836 */ /* 0x000fe20000000000 */
[----:B------:R-:W-:Y:S02]  /*00a0*/  UMOV UR4, URZ ;  /* 0x000000ff00047c82 */ /* 0x000fe40008000000 */
[----:B------:R-:W-:-:S02]  /*00b0*/  ISETP.GE.U32.AND P1, PT, R2, 0x7, PT ;  /* 0x000000070200780c */ /* 0x000fc40003f26070 */
[C---:B------:R-:W-:Y:S02]  /*00c0*/  LOP3.LUT R2, R0.reuse, 0x7ffffff0, RZ, 0xc0, !PT ;  /* 0x7ffffff000027812 */ /* 0x040fe400078ec0ff */
[----:B------:R-:W-:Y:S02]  /*00d0*/  ISETP.GE.U32.AND P0, PT, R3, 0x3, PT ;  /* 0x000000030300780c */ /* 0x000fe40003f06070 */
[----:B------:R-:W-:Y:S02]  /*00e0*/  LOP3.LUT R0, R0, 0x3, RZ, 0xc0, !PT ;  /* 0x0000000300007812 */ /* 0x000fe400078ec0ff */
[----:B------:R-:W-:-:S09]  /*00f0*/  IADD3 R8, PT, PT, -R2, RZ, RZ ;  /* 0x000000ff02087210 */ /* 0x000fd20007ffe1ff */
.L_x_56:
[----:B-1----:R-:W1:Y:S01]  /*0100*/  LDCU UR5, c[0x0][0x388] ;  /* 0x00007100ff0577ac */ /* 0x002e620008000800 */
[----:B------:R-:W-:-:S04]  /*0110*/  UIADD3 UR4, UPT, UPT, UR4, 0x1, URZ ;  /* 0x0000000104047890 */ /* 0x000fc8000fffe0ff */
[----:B-1----:R-:W-:-:S03]  /*0120*/  UISETP.NE.AND UP1, UPT, UR4, UR5, UPT ;  /* 0x000000050400728c */ /* 0x002fc6000bf25270 */
[----:B--2345:R-:W-:-:S08]  /*0130*/  UMOV UR5, URZ ;  /* 0x000000ff00057c82 */ /* 0x03cfd00008000000 */
.L_x_55:
[----:B-1----:R-:W1:Y:S01]  /*0140*/  LDCU UR8, c[0x0][0x388] ;  /* 0x00007100ff0877ac */ /* 0x002e620008000800 */
[----:B------:R-:W-:Y:S01]  /*0150*/  ISETP.NE.AND P3, PT, R9, RZ, PT ;  /* 0x000000ff0900720c */ /* 0x000fe20003f65270 */
[----:B------:R-:W-:Y:S02]  /*0160*/  UIADD3 UR5, UPT, UPT, UR5, 0x1, URZ ;  /* 0x0000000105057890 */ /* 0x000fe4000fffe0ff */
[----:B-1----:R-:W-:Y:S02]  /*0170*/  UISETP.GE.U32.AND UP0, UPT, UR8, 0x10, UPT ;  /* 0x000000100800788c */ /* 0x002fe4000bf06070 */
[----:B------:R-:W-:-:S07]  /*0180*/  UISETP.NE.AND UP2, UPT, UR5, UR8, UPT ;  /* 0x000000080500728c */ /* 0x000fce000bf45270 */
[----:B--2345:R-:W-:Y:S05]  /*0190*/  BRA.U !UP0, `(.L_x_50) ;  /* 0x00000001085c7547 */ /* 0x03cfea000b800000 */
[----:B------:R-:W1:Y:S01]  /*01a0*/  LDC.64 R4, c[0x0][0x380] ;  /* 0x0000e000ff047b82 */ /* 0x000e620000000a00 */
[----:B------:R-:W-:-:S07]  /*01b0*/  IMAD.MOV.U32 R6, RZ, RZ, R8 ;  /* 0x000000ffff067224 */ /* 0x000fce00078e0008 */
.L_x_51:
[----:B------:R-:W-:Y:S02]  /*01c0*/  VIADD R6, R6, 0x10 ;  /* 0x0000001006067836 */ /* 0x000fe40000000000 */
[C---:B-12---:R-:W-:Y:S01]  /*01d0*/  IMAD.WIDE R2, R7.reuse, 0x4, R4 ;  /* 0x0000000407027825 */ /* 0x046fe200078e0204 */
[----:B------:R-:W-:Y:S02]  /*01e0*/  IADD3 R7, PT, PT, R7, 0x10, RZ ;  /* 0x0000001007077810 */ /* 0x000fe40007ffe0ff */
[----:B------:R-:W-:Y:S02]  /*01f0*/  ISETP.NE.AND P2, PT, R6, RZ, PT ;  /* 0x000000ff0600720c */ /* 0x000fe40003f45270 */
[----:B0-----:R2:W-:Y:S04]  /*0200*/  STG.E desc[UR6][R2.64], RZ ;  /* 0x000000ff02007986 */ /* 0x0015e8000c101906 */
        /* <DEDUP_REMOVED lines=16> */
.L_x_50:
[----:B------:R-:W-:Y:S05]  /*0310*/  @!P3 BRA `(.L_x_52) ;  /* 0x000000000094b947 */ /* 0x000fea0003800000 */
[----:B------:R-:W-:Y:S01]  /*0320*/  ISETP.NE.AND P2, PT, R10, RZ, PT ;  /* 0x000000ff0a00720c */ /* 0x000fe20003f45270 */
[----:B------:R-:W-:-:S12]  /*0330*/  @!P1 BRA `(.L_x_53) ;  /* 0x00000000002c9947 */ /* 0x000fd80003800000 */
[----:B--2---:R-:W1:Y:S02]  /*0340*/  LDC.64 R2, c[0x0][0x380] ;  /* 0x0000e000ff027b82 */ /* 0x004e640000000a00 */
[----:B-1----:R-:W-:-:S04]  /*0350*/  IMAD.WIDE R2, R7, 0x4, R2 ;  /* 0x0000000407027825 */ /* 0x002fc800078e0202 */
[----:B------:R-:W-:Y:S01]  /*0360*/  VIADD R7, R7, 0x8 ;  /* 0x0000000807077836 */ /* 0x000fe20000000000 */
[----:B0-----:R1:W-:Y:S04]  /*0370*/  STG.E desc[UR6][R2.64], RZ ;  /* 0x000000ff02007986 */ /* 0x0013e8000c101906 */
[----:B------:R1:W-:Y:S04]  /*0380*/  STG.E desc[UR6][R2.64+0x4], RZ ;  /* 0x000004ff02007986 */ /* 0x0003e8000c101906 */
[----:B------:R1:W-:Y:S04]  /*0390*/  STG.E desc[UR6][R2.64+0x8], RZ ;  /* 0x000008ff02007986 */ /* 0x0003e8000c101906 */
[----:B------:R1:W-:Y:S04]  /*03a0*/  STG.E desc[UR6][R2.64+0xc], RZ ;  /* 0x00000cff02007986 */ /* 0x0003e8000c101906 */
[----:B------:R1:W-:Y:S04]  /*03b0*/  STG.E desc[UR6][R2.64+0x10], RZ ;  /* 0x000010ff02007986 */ /* 0x0003e8000c101906 */
[----:B------:R1:W-:Y:S04]  /*03c0*/  STG.E desc[UR6][R2.64+0x14], RZ ;  /* 0x000014ff02007986 */ /* 0x0003e8000c101906 */
[----:B------:R1:W-:Y:S04]  /*03d0*/  STG.E desc[UR6][R2.64+0x18], RZ ;  /* 0x000018ff02007986 */ /* 0x0003e8000c101906 */
[----:B------:R1:W-:Y:S02]  /*03e0*/  STG.E desc[UR6][R2.64+0x1c], RZ ;  /* 0x00001cff02007986 */ /* 0x0003e4000c101906 */
.L_x_53:
[----:B------:R-:W-:Y:S05]  /*03f0*/  @!P2 BRA `(.L_x_52) ;  /* 0x00000000005ca947 */ /* 0x000fea0003800000 */
[----:B------:R-:W-:Y:S01]  /*0400*/  ISETP.NE.AND P2, PT, R0, RZ, PT ;  /* 0x000000ff0000720c */ /* 0x000fe20003f45270 */
[----:B------:R-:W-:Y:S01]  /*0410*/  IMAD.MOV.U32 R5, RZ, RZ, R7 ;  /* 0x000000ffff057224 */ /* 0x000fe200078e0007 */
[----:B------:R-:W-:Y:S11]  /*0420*/  @!P0 BRA `(.L_x_54) ;  /* 0x0000000000208947 */ /* 0x000ff60003800000 */
[----:B-12---:R-:W1:Y:S02]  /*0430*/  LDC.64 R2, c[0x0][0x380] ;  /* 0x0000e000ff027b82 */ /* 0x006e640000000a00 */
[C---:B-1----:R-:W-:Y:S01]  /*0440*/  IMAD.WIDE R2, R7.reuse, 0x4, R2 ;  /* 0x0000000407027825 */ /* 0x042fe200078e0202 */
[----:B------:R-:W-:-:S04]  /*0450*/  IADD3 R7, PT, PT, R7, 0x4, RZ ;  /* 0x0000000407077810 */ /* 0x000fc80007ffe0ff */
[----:B0-----:R3:W-:Y:S01]  /*0460*/  STG.E desc[UR6][R2.64], RZ ;  /* 0x000000ff02007986 */ /* 0x0017e2000c101906 */
[----:B------:R-:W-:-:S03]  /*0470*/  IMAD.MOV.U32 R5, RZ, RZ, R7 ;  /* 0x000000ffff057224 */ /* 0x000fc600078e0007 */
[----:B------:R3:W-:Y:S04]  /*0480*/  STG.E desc[UR6][R2.64+0x4], RZ ;  /* 0x000004ff02007986 */ /* 0x0007e8000c101906 */
[----:B------:R3:W-:Y:S04]  /*0490*/  STG.E desc[UR6][R2.64+0x8], RZ ;  /* 0x000008ff02007986 */ /* 0x0007e8000c101906 */
[----:B------:R3:W-:Y:S02]  /*04a0*/  STG.E desc[UR6][R2.64+0xc], RZ ;  /* 0x00000cff02007986 */ /* 0x0007e4000c101906 */
.L_x_54:
[----:B------:R-:W-:Y:S05]  /*04b0*/  @!P2 BRA `(.L_x_52) ;  /* 0x00000000002ca947 */ /* 0x000fea0003800000 */
[----:B-123--:R-:W1:Y:S01]  /*04c0*/  LDC.64 R2, c[0x0][0x380] ;  /* 0x0000e000ff027b82 */ /* 0x00ee620000000a00 */
[----:B------:R-:W-:Y:S01]  /*04d0*/  ISETP.NE.AND P2, PT, R0, 0x1, PT ;  /* 0x000000010000780c */ /* 0x000fe20003f45270 */
[C---:B------:R-:W-:Y:S02]  /*04e0*/  VIADD R7, R5.reuse, 0x1 ;  /* 0x0000000105077836 */ /* 0x040fe40000000000 */
[----:B-1----:R-:W-:-:S05]  /*04f0*/  IMAD.WIDE R2, R5, 0x4, R2 ;  /* 0x0000000405027825 */ /* 0x002fca00078e0202 */
[----:B0-----:R4:W-:Y:S05]  /*0500*/  STG.E desc[UR6][R2.64], RZ ;  /* 0x000000ff02007986 */ /* 0x0019ea000c101906 */
[----:B------:R-:W-:Y:S05]  /*0510*/  @!P2 BRA `(.L_x_52) ;  /* 0x000000000014a947 */ /* 0x000fea0003800000 */
[----:B------:R-:W-:Y:S01]  /*0520*/  ISETP.NE.AND P2, PT, R0, 0x2, PT ;  /* 0x000000020000780c */ /* 0x000fe20003f45270 */
[----:B------:R5:W-:Y:S01]  /*0530*/  STG.E desc[UR6][R2.64+0x4], RZ ;  /* 0x000004ff02007986 */ /* 0x000be2000c101906 */
[----:B------:R-:W-:-:S11]  /*0540*/  IADD3 R7, PT, PT, R5, 0x2, RZ ;  /* 0x0000000205077810 */ /* 0x000fd60007ffe0ff */
[----:B------:R5:W-:Y:S01]  /*0550*/  @P2 STG.E desc[UR6][R2.64+0x8], RZ ;  /* 0x000008ff02002986 */ /* 0x000be2000c101906 */
[----:B------:R-:W-:-:S07]  /*0560*/  @P2 VIADD R7, R5, 0x3 ;  /* 0x0000000305072836 */ /* 0x000fce0000000000 */
.L_x_52:
[----:B------:R-:W-:Y:S05]  /*0570*/  BRA.U UP2, `(.L_x_55) ;  /* 0xfffffff902f07547 */ /* 0x000fea000b83ffff */
[----:B------:R-:W-:Y:S05]  /*0580*/  BRA.U UP1, `(.L_x_56) ;  /* 0xfffffff901dc7547 */ /* 0x000fea000b83ffff */
[----:B0-----:R-:W-:Y:S05]  /*0590*/  EXIT ;  /* 0x000000000000794d */ /* 0x001fea0003800000 */
.L_x_57:
        /* <DEDUP_REMOVED lines=14> */
.L_x_62:


//--------------------- .nv.shared.reserved.0     --------------------------
	.section	.nv.shared.reserved.0,"aw",@nobits
	.weak		__nv_reservedSMEM_offset_0_alias
	.size		__nv_reservedSMEM_offset_0_alias, 0, 64
	.other		__nv_reservedSMEM_offset_0_alias,@"STO_CUDA_RESERVED_SHARED STV_DEFAULT"
__nv_reservedSMEM_offset_0_alias:
	.zero		0
	.zero		64


//--------------------- .nv.constant0._Z9check_phiPfifS_ --------------------------
	.section	.nv.constant0._Z9check_phiPfifS_,"a",@progbits
	.sectionflags	@""
	.align	4
.nv.constant0._Z9check_phiPfifS_:
	.zero		920


//--------------------- .nv.constant0._Z11fill_chargePfif --------------------------
	.section	.nv.constant0._Z11fill_chargePfif,"a",@progbits
	.sectionflags	@""
	.align	4
.nv.constant0._Z11fill_chargePfif:
	.zero		912


//--------------------- .nv.constant0._Z8fill_epsPfif --------------------------
	.section	.nv.constant0._Z8fill_epsPfif,"a",@progbits
	.sectionflags	@""
	.align	4
.nv.constant0._Z8fill_epsPfif:
	.zero		912


//--------------------- SYMBOLS --------------------------

	.type		.nv.reservedSmem.offset0,@object
	.size		.nv.reservedSmem.offset0,0x4
